	.target	sm_100a

	.elftype	@"ET_EXEC"


//--------------------- .note.nv.tkinfo           --------------------------
	.section	.note.nv.tkinfo,"",@"SHT_NOTE"
	.sectionflags	@"SHF_NOTE_NV_TKINFO"
	.tkinfo
        /*0018*/ 	.word	0x00000002
        /*0030*/ 	.string	""
        /*0030*/ 	.string	"ptxas"
        /*0030*/ 	.string	"Cuda compilation tools, release 13.0, V13.0.88"
        /*0030*/ 	.string	"Build cuda_13.0.r13.0/compiler.36424714_0"
        /*0030*/ 	.string	"-arch sm_100a -m 64 "



//--------------------- .note.nv.cuinfo           --------------------------
	.section	.note.nv.cuinfo,"",@"SHT_NOTE"
	.sectionflags	@"SHF_NOTE_NV_CUINFO"
        /*0018*/ 	.short	0x0002
        /*001a*/ 	.short	0x0064
        /*001c*/ 	.short	0x0082
	.zero		2


//--------------------- .nv.info                  --------------------------
	.section	.nv.info,"",@"SHT_CUDA_INFO"
	.align	4


	//----- nvinfo : EIATTR_REGCOUNT
	.align		4
        /*0000*/ 	.byte	0x04, 0x2f
        /*0002*/ 	.short	(.L_19 - .L_18)
	.align		4
.L_18:
        /*0004*/ 	.word	index@(_ZN7cutlass13device_kernelINS_4conv6kernel13ConvUniversalINS1_16ConvProblemShapeILNS1_8OperatorE0ELi2EEENS1_10collective14CollectiveConvINS1_47MainloopSm100TmaUmmaWarpSpecializedImplicitGemmILS5_0ELi9ELi2ELi1ELi2EN4cute5tupleIJNSA_1CILi2EEENSC_ILi1EEESE_EEEEENSB_IJNSC_ILi256EEENSC_ILi64EEENSB_IJNSC_ILi32EEEEEEEEENS_10tfloat32_tESM_NSA_8TiledMMAINSA_8MMA_AtomIJNSA_23SM100_MMA_TF32_2x1SM_SSISM_SM_fLi256ELi64ELNSA_4UMMA5MajorE0ELSR_0ELNSQ_7ScaleInE0ELSS_0EEEEEENSA_6LayoutINSB_IJSE_SE_SE_EEENSB_IJNSC_ILi0EEESX_SX_EEEEENSB_IJNSA_10UnderscoreES10_S10_EEEEENS7_6detail27Sm100ImplicitGemmTileTraitsINSA_25SM100_TMA_2SM_LOAD_IM2COLENSA_14ComposedLayoutINSA_7SwizzleILi3ELi4ELi3EEENSA_18smem_ptr_flag_bitsILi32EEENSV_INSB_IJNSC_ILi8EEESJ_EEENSB_IJSJ_SE_EEEEEEEvEENS14_INSA_18SM100_TMA_2SM_LOADES1F_vEEEENS_8epilogue10collective18CollectiveEpilogueINS1K_23Sm100TmaWarpSpecializedILi4ELi2ELi16ELb1ELb0EEEJNSB_IJNSC_ILi128EEESI_SK_EEENSB_IJNSV_IS1P_SE_EENSV_INSC_ILi16EEESE_EEEEESM_NSB_IJNSB_IJlllEEESE_SX_EEESM_S1W_NS1K_6fusion15FusionCallbacksIS1O_NS1X_17LinearCombinationISM_fSM_fLNS_15FloatRoundStyleE2EEES1Q_S1U_JEEENSA_5SM1004TMEM4LOAD26SM100_TMEM_LOAD_32dp32b16xENSA_20SM90_TMA_LOAD_IM2COLENS16_INS17_ILi2ELi4ELi3EEES1A_NSV_INSB_IJS1B_S1S_EEENSB_IJS1S_SE_EEEEEEENSA_39AutoVectorizingCopyWithAssumedAlignmentILi128EEENSA_21SM90_TMA_STORE_IM2COLES2C_S2E_S2E_EEEvvEEEEvNT_6ParamsE)
        /*0008*/ 	.word	0x00000060


	//----- nvinfo : EIATTR_FRAME_SIZE
	.align		4
.L_19:
        /*000c*/ 	.byte	0x04, 0x11
        /*000e*/ 	.short	(.L_21 - .L_20)
	.align		4
.L_20:
        /*0010*/ 	.word	index@($__internal_2_$__cuda_sm10x_tcgen05_guardrail_trap_unallocated_columns_being_dealloced)
        /*0014*/ 	.word	0x00000008


	//----- nvinfo : EIATTR_FRAME_SIZE
	.align		4
.L_21:
        /*0018*/ 	.byte	0x04, 0x11
        /*001a*/ 	.short	(.L_23 - .L_22)
	.align		4
.L_22:
        /*001c*/ 	.word	index@($__internal_1_$__cuda_sm10x_tcgen05_guardrail_trap_phase_invalid_during_alloc)
        /*0020*/ 	.word	0x00000008


	//----- nvinfo : EIATTR_FRAME_SIZE
	.align		4
.L_23:
        /*0024*/ 	.byte	0x04, 0x11
        /*0026*/ 	.short	(.L_25 - .L_24)
	.align		4
.L_24:
        /*0028*/ 	.word	index@($__internal_0_$__cuda_sm10x_tcgen05_guardrail_trap_col_being_dealloced_not_returned_by_alloc)
        /*002c*/ 	.word	0x00000008


	//----- nvinfo : EIATTR_FRAME_SIZE
	.align		4
.L_25:
        /*0030*/ 	.byte	0x04, 0x11
        /*0032*/ 	.short	(.L_27 - .L_26)
	.align		4
.L_26:
        /*0034*/ 	.word	index@(_ZN7cutlass13device_kernelINS_4conv6kernel13ConvUniversalINS1_16ConvProblemShapeILNS1_8OperatorE0ELi2EEENS1_10collective14CollectiveConvINS1_47MainloopSm100TmaUmmaWarpSpecializedImplicitGemmILS5_0ELi9ELi2ELi1ELi2EN4cute5tupleIJNSA_1CILi2EEENSC_ILi1EEESE_EEEEENSB_IJNSC_ILi256EEENSC_ILi64EEENSB_IJNSC_ILi32EEEEEEEEENS_10tfloat32_tESM_NSA_8TiledMMAINSA_8MMA_AtomIJNSA_23SM100_MMA_TF32_2x1SM_SSISM_SM_fLi256ELi64ELNSA_4UMMA5MajorE0ELSR_0ELNSQ_7ScaleInE0ELSS_0EEEEEENSA_6LayoutINSB_IJSE_SE_SE_EEENSB_IJNSC_ILi0EEESX_SX_EEEEENSB_IJNSA_10UnderscoreES10_S10_EEEEENS7_6detail27Sm100ImplicitGemmTileTraitsINSA_25SM100_TMA_2SM_LOAD_IM2COLENSA_14ComposedLayoutINSA_7SwizzleILi3ELi4ELi3EEENSA_18smem_ptr_flag_bitsILi32EEENSV_INSB_IJNSC_ILi8EEESJ_EEENSB_IJSJ_SE_EEEEEEEvEENS14_INSA_18SM100_TMA_2SM_LOADES1F_vEEEENS_8epilogue10collective18CollectiveEpilogueINS1K_23Sm100TmaWarpSpecializedILi4ELi2ELi16ELb1ELb0EEEJNSB_IJNSC_ILi128EEESI_SK_EEENSB_IJNSV_IS1P_SE_EENSV_INSC_ILi16EEESE_EEEEESM_NSB_IJNSB_IJlllEEESE_SX_EEESM_S1W_NS1K_6fusion15FusionCallbacksIS1O_NS1X_17LinearCombinationISM_fSM_fLNS_15FloatRoundStyleE2EEES1Q_S1U_JEEENSA_5SM1004TMEM4LOAD26SM100_TMEM_LOAD_32dp32b16xENSA_20SM90_TMA_LOAD_IM2COLENS16_INS17_ILi2ELi4ELi3EEES1A_NSV_INSB_IJS1B_S1S_EEENSB_IJS1S_SE_EEEEEEENSA_39AutoVectorizingCopyWithAssumedAlignmentILi128EEENSA_21SM90_TMA_STORE_IM2COLES2C_S2E_S2E_EEEvvEEEEvNT_6ParamsE)
        /*0038*/ 	.word	0x00000008


	//----- nvinfo : EIATTR_MIN_STACK_SIZE
	.align		4
.L_27:
        /*003c*/ 	.byte	0x04, 0x12
        /*003e*/ 	.short	(.L_29 - .L_28)
	.align		4
.L_28:
        /*0040*/ 	.word	index@(_ZN7cutlass13device_kernelINS_4conv6kernel13ConvUniversalINS1_16ConvProblemShapeILNS1_8OperatorE0ELi2EEENS1_10collective14CollectiveConvINS1_47MainloopSm100TmaUmmaWarpSpecializedImplicitGemmILS5_0ELi9ELi2ELi1ELi2EN4cute5tupleIJNSA_1CILi2EEENSC_ILi1EEESE_EEEEENSB_IJNSC_ILi256EEENSC_ILi64EEENSB_IJNSC_ILi32EEEEEEEEENS_10tfloat32_tESM_NSA_8TiledMMAINSA_8MMA_AtomIJNSA_23SM100_MMA_TF32_2x1SM_SSISM_SM_fLi256ELi64ELNSA_4UMMA5MajorE0ELSR_0ELNSQ_7ScaleInE0ELSS_0EEEEEENSA_6LayoutINSB_IJSE_SE_SE_EEENSB_IJNSC_ILi0EEESX_SX_EEEEENSB_IJNSA_10UnderscoreES10_S10_EEEEENS7_6detail27Sm100ImplicitGemmTileTraitsINSA_25SM100_TMA_2SM_LOAD_IM2COLENSA_14ComposedLayoutINSA_7SwizzleILi3ELi4ELi3EEENSA_18smem_ptr_flag_bitsILi32EEENSV_INSB_IJNSC_ILi8EEESJ_EEENSB_IJSJ_SE_EEEEEEEvEENS14_INSA_18SM100_TMA_2SM_LOADES1F_vEEEENS_8epilogue10collective18CollectiveEpilogueINS1K_23Sm100TmaWarpSpecializedILi4ELi2ELi16ELb1ELb0EEEJNSB_IJNSC_ILi128EEESI_SK_EEENSB_IJNSV_IS1P_SE_EENSV_INSC_ILi16EEESE_EEEEESM_NSB_IJNSB_IJlllEEESE_SX_EEESM_S1W_NS1K_6fusion15FusionCallbacksIS1O_NS1X_17LinearCombinationISM_fSM_fLNS_15FloatRoundStyleE2EEES1Q_S1U_JEEENSA_5SM1004TMEM4LOAD26SM100_TMEM_LOAD_32dp32b16xENSA_20SM90_TMA_LOAD_IM2COLENS16_INS17_ILi2ELi4ELi3EEES1A_NSV_INSB_IJS1B_S1S_EEENSB_IJS1S_SE_EEEEEEENSA_39AutoVectorizingCopyWithAssumedAlignmentILi128EEENSA_21SM90_TMA_STORE_IM2COLES2C_S2E_S2E_EEEvvEEEEvNT_6ParamsE)
        /*0044*/ 	.word	0x00000008
.L_29:


//--------------------- .nv.compat                --------------------------
	.section	.nv.compat,"",@"SHT_CUDA_COMPAT_INFO"
	.align	4
        /*0000*/ 	.byte	0x02, 0x09, 0x01, 0x00, 0x02, 0x02, 0x02, 0x00, 0x02, 0x05, 0x05, 0x00, 0x03, 0x07, 0x01, 0x01
        /*0010*/ 	.byte	0x02, 0x03, 0x01, 0x00, 0x02, 0x06, 0x01, 0x00, 0x04, 0x0b, 0x08, 0x00, 0x09, 0x00, 0x00, 0x00
        /*0020*/ 	.byte	0x00, 0x00, 0x00, 0x00


//--------------------- .nv.info._ZN7cutlass13device_kernelINS_4conv6kernel13ConvUniversalINS1_16ConvProblemShapeILNS1_8OperatorE0ELi2EEENS1_10collective14CollectiveConvINS1_47MainloopSm100TmaUmmaWarpSpecializedImplicitGemmILS5_0ELi9ELi2ELi1ELi2EN4cute5tupleIJNSA_1CILi2EEENSC_ILi1EEESE_EEEEENSB_IJNSC_ILi256EEENSC_ILi64EEENSB_IJNSC_ILi32EEEEEEEEENS_10tfloat32_tESM_NSA_8TiledMMAINSA_8MMA_AtomIJNSA_23SM100_MMA_TF32_2x1SM_SSISM_SM_fLi256ELi64ELNSA_4UMMA5MajorE0ELSR_0ELNSQ_7ScaleInE0ELSS_0EEEEEENSA_6LayoutINSB_IJSE_SE_SE_EEENSB_IJNSC_ILi0EEESX_SX_EEEEENSB_IJNSA_10UnderscoreES10_S10_EEEEENS7_6detail27Sm100ImplicitGemmTileTraitsINSA_25SM100_TMA_2SM_LOAD_IM2COLENSA_14ComposedLayoutINSA_7SwizzleILi3ELi4ELi3EEENSA_18smem_ptr_flag_bitsILi32EEENSV_INSB_IJNSC_ILi8EEESJ_EEENSB_IJSJ_SE_EEEEEEEvEENS14_INSA_18SM100_TMA_2SM_LOADES1F_vEEEENS_8epilogue10collective18CollectiveEpilogueINS1K_23Sm100TmaWarpSpecializedILi4ELi2ELi16ELb1ELb0EEEJNSB_IJNSC_ILi128EEESI_SK_EEENSB_IJNSV_IS1P_SE_EENSV_INSC_ILi16EEESE_EEEEESM_NSB_IJNSB_IJlllEEESE_SX_EEESM_S1W_NS1K_6fusion15FusionCallbacksIS1O_NS1X_17LinearCombinationISM_fSM_fLNS_15FloatRoundStyleE2EEES1Q_S1U_JEEENSA_5SM1004TMEM4LOAD26SM100_TMEM_LOAD_32dp32b16xENSA_20SM90_TMA_LOAD_IM2COLENS16_INS17_ILi2ELi4ELi3EEES1A_NSV_INSB_IJS1B_S1S_EEENSB_IJS1S_SE_EEEEEEENSA_39AutoVectorizingCopyWithAssumedAlignmentILi128EEENSA_21SM90_TMA_STORE_IM2COLES2C_S2E_S2E_EEEvvEEEEvNT_6ParamsE --------------------------
	.section	.nv.info._ZN7cutlass13device_kernelINS_4conv6kernel13ConvUniversalINS1_16ConvProblemShapeILNS1_8OperatorE0ELi2EEENS1_10collective14CollectiveConvINS1_47MainloopSm100TmaUmmaWarpSpecializedImplicitGemmILS5_0ELi9ELi2ELi1ELi2EN4cute5tupleIJNSA_1CILi2EEENSC_ILi1EEESE_EEEEENSB_IJNSC_ILi256EEENSC_ILi64EEENSB_IJNSC_ILi32EEEEEEEEENS_10tfloat32_tESM_NSA_8TiledMMAINSA_8MMA_AtomIJNSA_23SM100_MMA_TF32_2x1SM_SSISM_SM_fLi256ELi64ELNSA_4UMMA5MajorE0ELSR_0ELNSQ_7ScaleInE0ELSS_0EEEEEENSA_6LayoutINSB_IJSE_SE_SE_EEENSB_IJNSC_ILi0EEESX_SX_EEEEENSB_IJNSA_10UnderscoreES10_S10_EEEEENS7_6detail27Sm100ImplicitGemmTileTraitsINSA_25SM100_TMA_2SM_LOAD_IM2COLENSA_14ComposedLayoutINSA_7SwizzleILi3ELi4ELi3EEENSA_18smem_ptr_flag_bitsILi32EEENSV_INSB_IJNSC_ILi8EEESJ_EEENSB_IJSJ_SE_EEEEEEEvEENS14_INSA_18SM100_TMA_2SM_LOADES1F_vEEEENS_8epilogue10collective18CollectiveEpilogueINS1K_23Sm100TmaWarpSpecializedILi4ELi2ELi16ELb1ELb0EEEJNSB_IJNSC_ILi128EEESI_SK_EEENSB_IJNSV_IS1P_SE_EENSV_INSC_ILi16EEESE_EEEEESM_NSB_IJNSB_IJlllEEESE_SX_EEESM_S1W_NS1K_6fusion15FusionCallbacksIS1O_NS1X_17LinearCombinationISM_fSM_fLNS_15FloatRoundStyleE2EEES1Q_S1U_JEEENSA_5SM1004TMEM4LOAD26SM100_TMEM_LOAD_32dp32b16xENSA_20SM90_TMA_LOAD_IM2COLENS16_INS17_ILi2ELi4ELi3EEES1A_NSV_INSB_IJS1B_S1S_EEENSB_IJS1S_SE_EEEEEEENSA_39AutoVectorizingCopyWithAssumedAlignmentILi128EEENSA_21SM90_TMA_STORE_IM2COLES2C_S2E_S2E_EEEvvEEEEvNT_6ParamsE,"",@"SHT_CUDA_INFO"
	.sectionflags	@""
	.align	4


	//----- nvinfo : EIATTR_CUDA_API_VERSION
	.align		4
        /*0000*/ 	.byte	0x04, 0x37
        /*0002*/ 	.short	(.L_31 - .L_30)
.L_30:
        /*0004*/ 	.word	0x00000082


	//----- nvinfo : EIATTR_KPARAM_INFO
	.align		4
.L_31:
        /*0008*/ 	.byte	0x04, 0x17
        /*000a*/ 	.short	(.L_33 - .L_32)
.L_32:
        /*000c*/ 	.word	0x00000000
        /*0010*/ 	.short	0x0000
        /*0012*/ 	.short	0x0000
        /*0014*/ 	.byte	0x00, 0xf0, 0x01, 0x20


	//----- nvinfo : EIATTR_AT_ENTRY_FRAGMENTS
	.align		4
.L_33:
        /*0018*/ 	.byte	0x04, 0x4f
        /*001a*/ 	.short	(.L_35 - .L_34)


	//   ....[0]....
.L_34:
        /*001c*/ 	.word	0x00000007


	//----- nvinfo : EIATTR_RESERVED_SMEM_USED
	.align		4
.L_35:
        /*0020*/ 	.byte	0x01, 0x41
	.zero		2


	//----- nvinfo : EIATTR_SPARSE_MMA_MASK
	.align		4
        /*0024*/ 	.byte	0x03, 0x50
        /*0026*/ 	.short	0x0000


	//----- nvinfo : EIATTR_TCGEN05_2CTA_USED
	.align		4
        /*0028*/ 	.byte	0x01, 0x52
	.zero		2


	//----- nvinfo : EIATTR_MAXREG_COUNT
	.align		4
        /*002c*/ 	.byte	0x03, 0x1b
        /*002e*/ 	.short	0x00ff


	//----- nvinfo : EIATTR_NUM_BARRIERS
	.align		4
        /*0030*/ 	.byte	0x02, 0x4c
        /*0032*/ 	.byte	0x07
	.zero		1


	//----- nvinfo : EIATTR_EXTERNS
	.align		4
        /*0034*/ 	.byte	0x04, 0x0f
        /*0036*/ 	.short	(.L_37 - .L_36)


	//   ....[0]....
	.align		4
.L_36:
        /*0038*/ 	.word	index@(__assertfail)


	//----- nvinfo : EIATTR_MERCURY_ISA_VERSION
	.align		4
.L_37:
        /*003c*/ 	.byte	0x03, 0x5f
        /*003e*/ 	.short	0x0101


	//----- nvinfo : EIATTR_INT_WARP_WIDE_INSTR_OFFSETS
	.align		4
        /*0040*/ 	.byte	0x04, 0x31
        /*0042*/ 	.short	(.L_39 - .L_38)


	//   ....[0]....
.L_38:
        /*0044*/ 	.word	0x00000d20


	//   ....[1]....
        /*0048*/ 	.word	0x00000dd0


	//   ....[2]....
        /*004c*/ 	.word	0x000045a0


	//   ....[3]....
        /*0050*/ 	.word	0x000045c0


	//   ....[4]....
        /*0054*/ 	.word	0x000045f0


	//   ....[5]....
        /*0058*/ 	.word	0x000052a0


	//   ....[6]....
        /*005c*/ 	.word	0x00005320


	//   ....[7]....
        /*0060*/ 	.word	0x000053e0


	//   ....[8]....
        /*0064*/ 	.word	0x000054a0


	//   ....[9]....
        /*0068*/ 	.word	0x00005560


	//   ....[10]....
        /*006c*/ 	.word	0x00005640


	//   ....[11]....
        /*0070*/ 	.word	0x00005700


	//   ....[12]....
        /*0074*/ 	.word	0x00005800


	//----- nvinfo : EIATTR_COOP_GROUP_MASK_REGIDS
	.align		4
.L_39:
        /*0078*/ 	.byte	0x04, 0x29
        /*007a*/ 	.short	(.L_41 - .L_40)


	//   ....[0]....
.L_40:
        /*007c*/ 	.word	0xffffffff


	//   ....[1]....
        /*0080*/ 	.word	0xffffffff


	//   ....[2]....
        /*0084*/ 	.word	0xffffffff


	//   ....[3]....
        /*0088*/ 	.word	0xffffffff


	//   ....[4]....
        /*008c*/ 	.word	0xffffffff


	//   ....[5]....
        /*0090*/ 	.word	0xffffffff


	//   ....[6]....
        /*0094*/ 	.word	0xffffffff


	//   ....[7]....
        /*0098*/ 	.word	0xffffffff


	//   ....[8]....
        /*009c*/ 	.word	0xffffffff


	//   ....[9]....
        /*00a0*/ 	.word	0xffffffff


	//   ....[10]....
        /*00a4*/ 	.word	0xffffffff


	//   ....[11]....
        /*00a8*/ 	.word	0xffffffff


	//   ....[12]....
        /*00ac*/ 	.word	0xffffffff


	//----- nvinfo : EIATTR_COOP_GROUP_INSTR_OFFSETS
	.align		4
.L_41:
        /*00b0*/ 	.byte	0x04, 0x28
        /*00b2*/ 	.short	(.L_43 - .L_42)


	//   ....[0]....
.L_42:
        /*00b4*/ 	.word	0x000000d0


	//   ....[1]....
        /*00b8*/ 	.word	0x00000540


	//   ....[2]....
        /*00bc*/ 	.word	0x000007b0


	//   ....[3]....
        /*00c0*/ 	.word	0x00000950


	//   ....[4]....
        /*00c4*/ 	.word	0x00000a50


	//   ....[5]....
        /*00c8*/ 	.word	0x00000ba0


	//   ....[6]....
        /*00cc*/ 	.word	0x00000e40


	//   ....[7]....
        /*00d0*/ 	.word	0x00002500


	//   ....[8]....
        /*00d4*/ 	.word	0x00003470


	//   ....[9]....
        /*00d8*/ 	.word	0x00003940


	//   ....[10]....
        /*00dc*/ 	.word	0x00003970


	//   ....[11]....
        /*00e0*/ 	.word	0x000044c0


	//   ....[12]....
        /*00e4*/ 	.word	0x000046c0


	//----- nvinfo : EIATTR_VRC_CTA_INIT_COUNT
	.align		4
.L_43:
        /*00e8*/ 	.byte	0x02, 0x4a
        /*00ea*/ 	.byte	0x80
	.zero		1


	//----- nvinfo : EIATTR_SYSCALL_OFFSETS
	.align		4
        /*00ec*/ 	.byte	0x04, 0x46
        /*00ee*/ 	.short	(.L_45 - .L_44)


	//   ....[0]....
.L_44:
        /*00f0*/ 	.word	0x00006450


	//   ....[1]....
        /*00f4*/ 	.word	0x00006540


	//   ....[2]....
        /*00f8*/ 	.word	0x00006e90


	//   ....[3]....
        /*00fc*/ 	.word	0x00007830


	//   ....[4]....
        /*0100*/ 	.word	0x000081a0


	//   ....[5]....
        /*0104*/ 	.word	0x00008b00


	//----- nvinfo : EIATTR_MBARRIER_INSTR_OFFSETS
	.align		4
.L_45:
        /*0108*/ 	.byte	0x04, 0x39
        /*010a*/ 	.short	(.L_47 - .L_46)


	//   ....[0]....
.L_46:
        /*010c*/ 	.word	0x00000670
        /*0110*/ 	.word	0x000000ff
        /*0114*/ 	.word	0x00000000
        /*0118*/ 	.short	0x0100
        /*011a*/ 	.byte	0x04
	.zero		1


	//   ....[1]....
        /*011c*/ 	.word	0x00000680
        /*0120*/ 	.word	0x000000ff
        /*0124*/ 	.word	0x00000048
        /*0128*/ 	.short	0x0100
        /*012a*/ 	.byte	0x04
	.zero		1


	//   ....[2]....
        /*012c*/ 	.word	0x00000690
        /*0130*/ 	.word	0x000000ff
        /*0134*/ 	.word	0x00000008
        /*0138*/ 	.short	0x0100
        /*013a*/ 	.byte	0x04
	.zero		1


	//   ....[3]....
        /*013c*/ 	.word	0x000006a0
        /*0140*/ 	.word	0x000000ff
        /*0144*/ 	.word	0x00000050
        /*0148*/ 	.short	0x0100
        /*014a*/ 	.byte	0x04
	.zero		1


	//   ....[4]....
        /*014c*/ 	.word	0x000006b0
        /*0150*/ 	.word	0x000000ff
        /*0154*/ 	.word	0x00000010
        /*0158*/ 	.short	0x0100
        /*015a*/ 	.byte	0x04
	.zero		1


	//   ....[5]....
        /*015c*/ 	.word	0x000006c0
        /*0160*/ 	.word	0x000000ff
        /*0164*/ 	.word	0x00000058
        /*0168*/ 	.short	0x0100
        /*016a*/ 	.byte	0x04
	.zero		1


	//   ....[6]....
        /*016c*/ 	.word	0x000006d0
        /*0170*/ 	.word	0x000000ff
        /*0174*/ 	.word	0x00000018
        /*0178*/ 	.short	0x0100
        /*017a*/ 	.byte	0x04
	.zero		1


	//   ....[7]....
        /*017c*/ 	.word	0x000006e0
        /*0180*/ 	.word	0x000000ff
        /*0184*/ 	.word	0x00000060
        /*0188*/ 	.short	0x0100
        /*018a*/ 	.byte	0x04
	.zero		1


	//   ....[8]....
        /*018c*/ 	.word	0x000006f0
        /*0190*/ 	.word	0x000000ff
        /*0194*/ 	.word	0x00000020
        /*0198*/ 	.short	0x0100
        /*019a*/ 	.byte	0x04
	.zero		1


	//   ....[9]....
        /*019c*/ 	.word	0x00000700
        /*01a0*/ 	.word	0x000000ff
        /*01a4*/ 	.word	0x00000068
        /*01a8*/ 	.short	0x0100
        /*01aa*/ 	.byte	0x04
	.zero		1


	//   ....[10]....
        /*01ac*/ 	.word	0x00000710
        /*01b0*/ 	.word	0x000000ff
        /*01b4*/ 	.word	0x00000028
        /*01b8*/ 	.short	0x0100
        /*01ba*/ 	.byte	0x04
	.zero		1


	//   ....[11]....
        /*01bc*/ 	.word	0x00000720
        /*01c0*/ 	.word	0x000000ff
        /*01c4*/ 	.word	0x00000070
        /*01c8*/ 	.short	0x0100
        /*01ca*/ 	.byte	0x04
	.zero		1


	//   ....[12]....
        /*01cc*/ 	.word	0x00000730
        /*01d0*/ 	.word	0x000000ff
        /*01d4*/ 	.word	0x00000030
        /*01d8*/ 	.short	0x0100
        /*01da*/ 	.byte	0x04
	.zero		1


	//   ....[13]....
        /*01dc*/ 	.word	0x00000740
        /*01e0*/ 	.word	0x000000ff
        /*01e4*/ 	.word	0x00000078
        /*01e8*/ 	.short	0x0100
        /*01ea*/ 	.byte	0x04
	.zero		1


	//   ....[14]....
        /*01ec*/ 	.word	0x00000750
        /*01f0*/ 	.word	0x000000ff
        /*01f4*/ 	.word	0x00000038
        /*01f8*/ 	.short	0x0100
        /*01fa*/ 	.byte	0x04
	.zero		1


	//   ....[15]....
        /*01fc*/ 	.word	0x00000760
        /*0200*/ 	.word	0x000000ff
        /*0204*/ 	.word	0x00000080
        /*0208*/ 	.short	0x0100
        /*020a*/ 	.byte	0x04
	.zero		1


	//   ....[16]....
        /*020c*/ 	.word	0x00000770
        /*0210*/ 	.word	0x000000ff
        /*0214*/ 	.word	0x00000040
        /*0218*/ 	.short	0x0100
        /*021a*/ 	.byte	0x04
	.zero		1


	//   ....[17]....
        /*021c*/ 	.word	0x00000780
        /*0220*/ 	.word	0x000000ff
        /*0224*/ 	.word	0x00000088
        /*0228*/ 	.short	0x0100
        /*022a*/ 	.byte	0x04
	.zero		1


	//   ....[18]....
        /*022c*/ 	.word	0x000008c0
        /*0230*/ 	.word	0x000000ff
        /*0234*/ 	.word	0x00000090
        /*0238*/ 	.short	0x0100
        /*023a*/ 	.byte	0x04
	.zero		1


	//   ....[19]....
        /*023c*/ 	.word	0x000008d0
        /*0240*/ 	.word	0x000000ff
        /*0244*/ 	.word	0x000000b0
        /*0248*/ 	.short	0x0100
        /*024a*/ 	.byte	0x04
	.zero		1


	//   ....[20]....
        /*024c*/ 	.word	0x000008e0
        /*0250*/ 	.word	0x000000ff
        /*0254*/ 	.word	0x00000098
        /*0258*/ 	.short	0x0100
        /*025a*/ 	.byte	0x04
	.zero		1


	//   ....[21]....
        /*025c*/ 	.word	0x000008f0
        /*0260*/ 	.word	0x000000ff
        /*0264*/ 	.word	0x000000b8
        /*0268*/ 	.short	0x0100
        /*026a*/ 	.byte	0x04
	.zero		1


	//   ....[22]....
        /*026c*/ 	.word	0x00000900
        /*0270*/ 	.word	0x000000ff
        /*0274*/ 	.word	0x000000a0
        /*0278*/ 	.short	0x0100
        /*027a*/ 	.byte	0x04
	.zero		1


	//   ....[23]....
        /*027c*/ 	.word	0x00000910
        /*0280*/ 	.word	0x000000ff
        /*0284*/ 	.word	0x000000c0
        /*0288*/ 	.short	0x0100
        /*028a*/ 	.byte	0x04
	.zero		1


	//   ....[24]....
        /*028c*/ 	.word	0x00000920
        /*0290*/ 	.word	0x000000ff
        /*0294*/ 	.word	0x000000a8
        /*0298*/ 	.short	0x0100
        /*029a*/ 	.byte	0x04
	.zero		1


	//   ....[25]....
        /*029c*/ 	.word	0x00000930
        /*02a0*/ 	.word	0x000000ff
        /*02a4*/ 	.word	0x000000c8
        /*02a8*/ 	.short	0x0100
        /*02aa*/ 	.byte	0x04
	.zero		1


	//   ....[26]....
        /*02ac*/ 	.word	0x00000a20
        /*02b0*/ 	.word	0x000000ff
        /*02b4*/ 	.word	0x000000d0
        /*02b8*/ 	.short	0x0100
        /*02ba*/ 	.byte	0x04
	.zero		1


	//   ....[27]....
        /*02bc*/ 	.word	0x00000a30
        /*02c0*/ 	.word	0x000000ff
        /*02c4*/ 	.word	0x000000d8
        /*02c8*/ 	.short	0x0100
        /*02ca*/ 	.byte	0x04
	.zero		1


	//   ....[28]....
        /*02cc*/ 	.word	0x00000b70
        /*02d0*/ 	.word	0x000000ff
        /*02d4*/ 	.word	0x000000e0
        /*02d8*/ 	.short	0x0100
        /*02da*/ 	.byte	0x06
	.zero		1


	//   ....[29]....
        /*02dc*/ 	.word	0x00000b80
        /*02e0*/ 	.word	0x000000ff
        /*02e4*/ 	.word	0x000000e8
        /*02e8*/ 	.short	0x0100
        /*02ea*/ 	.byte	0x06
	.zero		1


	//   ....[30]....
        /*02ec*/ 	.word	0x00000cc0
        /*02f0*/ 	.word	0x000000ff
        /*02f4*/ 	.word	0x000000f0
        /*02f8*/ 	.short	0x0100
        /*02fa*/ 	.byte	0x04
	.zero		1


	//   ....[31]....
        /*02fc*/ 	.word	0x00000cd0
        /*0300*/ 	.word	0x000000ff
        /*0304*/ 	.word	0x00000100
        /*0308*/ 	.short	0x0100
        /*030a*/ 	.byte	0x04
	.zero		1


	//   ....[32]....
        /*030c*/ 	.word	0x00000ce0
        /*0310*/ 	.word	0x000000ff
        /*0314*/ 	.word	0x000000f8
        /*0318*/ 	.short	0x0100
        /*031a*/ 	.byte	0x04
	.zero		1


	//   ....[33]....
        /*031c*/ 	.word	0x00000cf0
        /*0320*/ 	.word	0x000000ff
        /*0324*/ 	.word	0x00000108
        /*0328*/ 	.short	0x0100
        /*032a*/ 	.byte	0x04
	.zero		1


	//   ....[34]....
        /*032c*/ 	.word	0x00000df0
        /*0330*/ 	.word	0x000000ff
        /*0334*/ 	.word	0x00000110
        /*0338*/ 	.short	0x0100
        /*033a*/ 	.byte	0x06
	.zero		1


	//   ....[35]....
        /*033c*/ 	.word	0x00001930
        /*0340*/ 	.word	0x000000ff
        /*0344*/ 	.word	0x00000048
        /*0348*/ 	.short	0x010a
        /*034a*/ 	.byte	0x04
	.zero		1


	//   ....[36]....
        /*034c*/ 	.word	0x00001bb0
        /*0350*/ 	.word	0x000000ff
        /*0354*/ 	.word	0x00000048
        /*0358*/ 	.short	0x010a
        /*035a*/ 	.byte	0x09
	.zero		1


	//   ....[37]....
        /*035c*/ 	.word	0x00001d60
        /*0360*/ 	.word	0x000000ff
        /*0364*/ 	.word	0x00000048
        /*0368*/ 	.short	0x010a
        /*036a*/ 	.byte	0x07
	.zero		1


	//   ....[38]....
        /*036c*/ 	.word	0x00001f30
        /*0370*/ 	.word	0x000000ff
        /*0374*/ 	.word	0x000000d8
        /*0378*/ 	.short	0x0101
        /*037a*/ 	.byte	0x19
	.zero		1


	//   ....[39]....
        /*037c*/ 	.word	0x00001f60
        /*0380*/ 	.word	0x000000ff
        /*0384*/ 	.word	0x00000048
        /*0388*/ 	.short	0x010a
        /*038a*/ 	.byte	0x04
	.zero		1


	//   ....[40]....
        /*038c*/ 	.word	0x00002180
        /*0390*/ 	.word	0x000000ff
        /*0394*/ 	.word	0x00000048
        /*0398*/ 	.short	0x010a
        /*039a*/ 	.byte	0x09
	.zero		1


	//   ....[41]....
        /*039c*/ 	.word	0x00002330
        /*03a0*/ 	.word	0x000000ff
        /*03a4*/ 	.word	0x00000048
        /*03a8*/ 	.short	0x010a
        /*03aa*/ 	.byte	0x07
	.zero		1


	//   ....[42]....
        /*03ac*/ 	.word	0x00002510
        /*03b0*/ 	.word	0x000000ff
        /*03b4*/ 	.word	0x000000e0
        /*03b8*/ 	.short	0x010a
        /*03ba*/ 	.byte	0x19
	.zero		1


	//   ....[43]....
        /*03bc*/ 	.word	0x000025d0
        /*03c0*/ 	.word	0x000000ff
        /*03c4*/ 	.word	0x00000000
        /*03c8*/ 	.short	0x0101
        /*03ca*/ 	.byte	0x04
	.zero		1


	//   ....[44]....
        /*03cc*/ 	.word	0x00002bd0
        /*03d0*/ 	.word	0x000000ff
        /*03d4*/ 	.word	0x00000000
        /*03d8*/ 	.short	0x010a
        /*03da*/ 	.byte	0x04
	.zero		1


	//   ....[45]....
        /*03dc*/ 	.word	0x00002c70
        /*03e0*/ 	.word	0x000000ff
        /*03e4*/ 	.word	0x00000000
        /*03e8*/ 	.short	0x010a
        /*03ea*/ 	.byte	0x05
	.zero		1


	//   ....[46]....
        /*03ec*/ 	.word	0x00002d10
        /*03f0*/ 	.word	0x000000ff
        /*03f4*/ 	.word	0x00000000
        /*03f8*/ 	.short	0x010a
        /*03fa*/ 	.byte	0x05
	.zero		1


	//   ....[47]....
        /*03fc*/ 	.word	0x00002db0
        /*0400*/ 	.word	0x000000ff
        /*0404*/ 	.word	0x00000000
        /*0408*/ 	.short	0x010a
        /*040a*/ 	.byte	0x05
	.zero		1


	//   ....[48]....
        /*040c*/ 	.word	0x00002e50
        /*0410*/ 	.word	0x000000ff
        /*0414*/ 	.word	0x00000000
        /*0418*/ 	.short	0x010a
        /*041a*/ 	.byte	0x05
	.zero		1


	//   ....[49]....
        /*041c*/ 	.word	0x00002ef0
        /*0420*/ 	.word	0x000000ff
        /*0424*/ 	.word	0x00000000
        /*0428*/ 	.short	0x010a
        /*042a*/ 	.byte	0x05
	.zero		1


	//   ....[50]....
        /*042c*/ 	.word	0x00002f90
        /*0430*/ 	.word	0x000000ff
        /*0434*/ 	.word	0x00000000
        /*0438*/ 	.short	0x010a
        /*043a*/ 	.byte	0x05
	.zero		1


	//   ....[51]....
        /*043c*/ 	.word	0x00003030
        /*0440*/ 	.word	0x000000ff
        /*0444*/ 	.word	0x00000000
        /*0448*/ 	.short	0x010a
        /*044a*/ 	.byte	0x05
	.zero		1


	//   ....[52]....
        /*044c*/ 	.word	0x000030e0
        /*0450*/ 	.word	0x00000000
        /*0454*/ 	.word	0x00000000
        /*0458*/ 	.short	0x010a
        /*045a*/ 	.byte	0xff
	.zero		1


	//   ....[53]....
        /*045c*/ 	.word	0x00003230
        /*0460*/ 	.word	0x000000ff
        /*0464*/ 	.word	0x000000e8
        /*0468*/ 	.short	0x010a
        /*046a*/ 	.byte	0x04
	.zero		1


	//   ....[54]....
        /*046c*/ 	.word	0x000032d0
        /*0470*/ 	.word	0x000000ff
        /*0474*/ 	.word	0x000000e0
        /*0478*/ 	.short	0x010a
        /*047a*/ 	.byte	0x04
	.zero		1


	//   ....[55]....
        /*047c*/ 	.word	0x00003370
        /*0480*/ 	.word	0x000000ff
        /*0484*/ 	.word	0x00000000
        /*0488*/ 	.short	0x0101
        /*048a*/ 	.byte	0x05
	.zero		1


	//   ....[56]....
        /*048c*/ 	.word	0x000033b0
        /*0490*/ 	.word	0x000000ff
        /*0494*/ 	.word	0x000000e8
        /*0498*/ 	.short	0x0106
        /*049a*/ 	.byte	0x04
	.zero		1


	//   ....[57]....
        /*049c*/ 	.word	0x000033f0
        /*04a0*/ 	.word	0x00000000
        /*04a4*/ 	.word	0x000000e8
        /*04a8*/ 	.short	0x010a
        /*04aa*/ 	.byte	0xff
	.zero		1


	//   ....[58]....
        /*04ac*/ 	.word	0x00003640
        /*04b0*/ 	.word	0x000000ff
        /*04b4*/ 	.word	0x00000008
        /*04b8*/ 	.short	0x010a
        /*04ba*/ 	.byte	0x05
	.zero		1


	//   ....[59]....
        /*04bc*/ 	.word	0x00003660
        /*04c0*/ 	.word	0x000000ff
        /*04c4*/ 	.word	0x00000008
        /*04c8*/ 	.short	0x010a
        /*04ca*/ 	.byte	0x05
	.zero		1


	//   ....[60]....
        /*04cc*/ 	.word	0x000037f0
        /*04d0*/ 	.word	0x000000ff
        /*04d4*/ 	.word	0x00000008
        /*04d8*/ 	.short	0x010a
        /*04da*/ 	.byte	0x05
	.zero		1


	//   ....[61]....
        /*04dc*/ 	.word	0x00003810
        /*04e0*/ 	.word	0x000000ff
        /*04e4*/ 	.word	0x00000008
        /*04e8*/ 	.short	0x010a
        /*04ea*/ 	.byte	0x05
	.zero		1


	//   ....[62]....
        /*04ec*/ 	.word	0x000038d0
        /*04f0*/ 	.word	0x000000ff
        /*04f4*/ 	.word	0x00000000
        /*04f8*/ 	.short	0x0101
        /*04fa*/ 	.byte	0x04
	.zero		1


	//   ....[63]....
        /*04fc*/ 	.word	0x00003c60
        /*0500*/ 	.word	0x000000ff
        /*0504*/ 	.word	0x000000e0
        /*0508*/ 	.short	0x010a
        /*050a*/ 	.byte	0x14
	.zero		1


	//   ....[64]....
        /*050c*/ 	.word	0x00003d00
        /*0510*/ 	.word	0x000000ff
        /*0514*/ 	.word	0x00000000
        /*0518*/ 	.short	0x0101
        /*051a*/ 	.byte	0x22
	.zero		1


	//   ....[65]....
        /*051c*/ 	.word	0x00003d40
        /*0520*/ 	.word	0x000000ff
        /*0524*/ 	.word	0x00000100
        /*0528*/ 	.short	0x010a
        /*052a*/ 	.byte	0x19
	.zero		1


	//   ....[66]....
        /*052c*/ 	.word	0x00003de0
        /*0530*/ 	.word	0x000000ff
        /*0534*/ 	.word	0x00000000
        /*0538*/ 	.short	0x010a
        /*053a*/ 	.byte	0x04
	.zero		1


	//   ....[67]....
        /*053c*/ 	.word	0x00003e30
        /*0540*/ 	.word	0x000000ff
        /*0544*/ 	.word	0x00000000
        /*0548*/ 	.short	0x010a
        /*054a*/ 	.byte	0x12
	.zero		1


	//   ....[68]....
        /*054c*/ 	.word	0x00003f80
        /*0550*/ 	.word	0x000000ff
        /*0554*/ 	.word	0x00000000
        /*0558*/ 	.short	0x010a
        /*055a*/ 	.byte	0x05
	.zero		1


	//   ....[69]....
        /*055c*/ 	.word	0x000042b0
        /*0560*/ 	.word	0x000000ff
        /*0564*/ 	.word	0x00000000
        /*0568*/ 	.short	0x010a
        /*056a*/ 	.byte	0x04
	.zero		1


	//   ....[70]....
        /*056c*/ 	.word	0x00004350
        /*0570*/ 	.word	0x00000000
        /*0574*/ 	.word	0x00000000
        /*0578*/ 	.short	0x010a
        /*057a*/ 	.byte	0xff
	.zero		1


	//   ....[71]....
        /*057c*/ 	.word	0x00004390
        /*0580*/ 	.word	0x00000000
        /*0584*/ 	.word	0x00000000
        /*0588*/ 	.short	0x010a
        /*058a*/ 	.byte	0xff
	.zero		1


	//   ....[72]....
        /*058c*/ 	.word	0x00004400
        /*0590*/ 	.word	0x000000ff
        /*0594*/ 	.word	0x00000000
        /*0598*/ 	.short	0x0101
        /*059a*/ 	.byte	0x04
	.zero		1


	//   ....[73]....
        /*059c*/ 	.word	0x00004440
        /*05a0*/ 	.word	0x000000ff
        /*05a4*/ 	.word	0x00000110
        /*05a8*/ 	.short	0x010a
        /*05aa*/ 	.byte	0x14
	.zero		1


	//   ....[74]....
        /*05ac*/ 	.word	0x000044b0
        /*05b0*/ 	.word	0x000000ff
        /*05b4*/ 	.word	0x00000000
        /*05b8*/ 	.short	0x0101
        /*05ba*/ 	.byte	0x04
	.zero		1


	//   ....[75]....
        /*05bc*/ 	.word	0x000049f0
        /*05c0*/ 	.word	0x000000ff
        /*05c4*/ 	.word	0x000000e0
        /*05c8*/ 	.short	0x010a
        /*05ca*/ 	.byte	0x1f
	.zero		1


	//   ....[76]....
        /*05cc*/ 	.word	0x00004a90
        /*05d0*/ 	.word	0x000000ff
        /*05d4*/ 	.word	0x00000000
        /*05d8*/ 	.short	0x0101
        /*05da*/ 	.byte	0x31
	.zero		1


	//   ....[77]....
        /*05dc*/ 	.word	0x00004fe0
        /*05e0*/ 	.word	0x000000ff
        /*05e4*/ 	.word	0x000000d8
        /*05e8*/ 	.short	0x010a
        /*05ea*/ 	.byte	0x1f
	.zero		1


	//   ....[78]....
        /*05ec*/ 	.word	0x00005180
        /*05f0*/ 	.word	0x000000ff
        /*05f4*/ 	.word	0x000000b0
        /*05f8*/ 	.short	0x010a
        /*05fa*/ 	.byte	0x1f
	.zero		1


	//   ....[79]....
        /*05fc*/ 	.word	0x000053a0
        /*0600*/ 	.word	0x000000ff
        /*0604*/ 	.word	0x00000090
        /*0608*/ 	.short	0x010b
        /*060a*/ 	.byte	0x1f
	.zero		1


	//   ....[80]....
        /*060c*/ 	.word	0x000053b0
        /*0610*/ 	.word	0x000000ff
        /*0614*/ 	.word	0x00000000
        /*0618*/ 	.short	0x0101
        /*061a*/ 	.byte	0x37
	.zero		1


	//   ....[81]....
        /*061c*/ 	.word	0x000053c0
        /*0620*/ 	.word	0x000000ff
        /*0624*/ 	.word	0x000000b8
        /*0628*/ 	.short	0x010a
        /*062a*/ 	.byte	0x1f
	.zero		1


	//   ....[82]....
        /*062c*/ 	.word	0x00005520
        /*0630*/ 	.word	0x000000ff
        /*0634*/ 	.word	0x00000098
        /*0638*/ 	.short	0x010b
        /*063a*/ 	.byte	0x1f
	.zero		1


	//   ....[83]....
        /*063c*/ 	.word	0x00005530
        /*0640*/ 	.word	0x000000ff
        /*0644*/ 	.word	0x00000000
        /*0648*/ 	.short	0x0101
        /*064a*/ 	.byte	0x36
	.zero		1


	//   ....[84]....
        /*064c*/ 	.word	0x00005540
        /*0650*/ 	.word	0x000000ff
        /*0654*/ 	.word	0x000000c0
        /*0658*/ 	.short	0x010a
        /*065a*/ 	.byte	0x1f
	.zero		1


	//   ....[85]....
        /*065c*/ 	.word	0x000056c0
        /*0660*/ 	.word	0x000000ff
        /*0664*/ 	.word	0x000000a0
        /*0668*/ 	.short	0x010b
        /*066a*/ 	.byte	0x1f
	.zero		1


	//   ....[86]....
        /*066c*/ 	.word	0x000056d0
        /*0670*/ 	.word	0x000000ff
        /*0674*/ 	.word	0x00000000
        /*0678*/ 	.short	0x0101
        /*067a*/ 	.byte	0x35
	.zero		1


	//   ....[87]....
        /*067c*/ 	.word	0x000056e0
        /*0680*/ 	.word	0x000000ff
        /*0684*/ 	.word	0x000000c8
        /*0688*/ 	.short	0x010a
        /*068a*/ 	.byte	0x1f
	.zero		1


	//   ....[88]....
        /*068c*/ 	.word	0x000058b0
        /*0690*/ 	.word	0x000000ff
        /*0694*/ 	.word	0x000000a8
        /*0698*/ 	.short	0x010b
        /*069a*/ 	.byte	0x1f
	.zero		1


	//   ....[89]....
        /*069c*/ 	.word	0x000058c0
        /*06a0*/ 	.word	0x000000ff
        /*06a4*/ 	.word	0x00000000
        /*06a8*/ 	.short	0x0101
        /*06aa*/ 	.byte	0x32
	.zero		1


	//   ....[90]....
        /*06ac*/ 	.word	0x000058f0
        /*06b0*/ 	.word	0x000000ff
        /*06b4*/ 	.word	0x000000b0
        /*06b8*/ 	.short	0x010a
        /*06ba*/ 	.byte	0x1f
	.zero		1


	//   ....[91]....
        /*06bc*/ 	.word	0x00005910
        /*06c0*/ 	.word	0x000000ff
        /*06c4*/ 	.word	0x000000b8
        /*06c8*/ 	.short	0x010a
        /*06ca*/ 	.byte	0x1f
	.zero		1


	//   ....[92]....
        /*06cc*/ 	.word	0x00005930
        /*06d0*/ 	.word	0x000000ff
        /*06d4*/ 	.word	0x000000c0
        /*06d8*/ 	.short	0x010a
        /*06da*/ 	.byte	0x1f
	.zero		1


	//   ....[93]....
        /*06dc*/ 	.word	0x00005970
        /*06e0*/ 	.word	0x00000000
        /*06e4*/ 	.word	0x000000c8
        /*06e8*/ 	.short	0x010a
        /*06ea*/ 	.byte	0xff
	.zero		1


	//   ....[94]....
        /*06ec*/ 	.word	0x00005cf0
        /*06f0*/ 	.word	0x000000ff
        /*06f4*/ 	.word	0x000000e0
        /*06f8*/ 	.short	0x010a
        /*06fa*/ 	.byte	0x31
	.zero		1


	//   ....[95]....
        /*06fc*/ 	.word	0x00005dc0
        /*0700*/ 	.word	0x000000ff
        /*0704*/ 	.word	0x00000000
        /*0708*/ 	.short	0x0101
        /*070a*/ 	.byte	0x04
	.zero		1


	//   ....[96]....
        /*070c*/ 	.word	0x00006a30
        /*0710*/ 	.word	0x000000ff
        /*0714*/ 	.word	0x00000090
        /*0718*/ 	.short	0x010a
        /*071a*/ 	.byte	0x31
	.zero		1


	//   ....[97]....
        /*071c*/ 	.word	0x00006ac0
        /*0720*/ 	.word	0x00000058
        /*0724*/ 	.word	0x000000f0
        /*0728*/ 	.short	0x010a
        /*072a*/ 	.byte	0xff
	.zero		1


	//   ....[98]....
        /*072c*/ 	.word	0x00006c80
        /*0730*/ 	.word	0x000000ff
        /*0734*/ 	.word	0x00000090
        /*0738*/ 	.short	0x010a
        /*073a*/ 	.byte	0x31
	.zero		1


	//   ....[99]....
        /*073c*/ 	.word	0x00006d70
        /*0740*/ 	.word	0x00000058
        /*0744*/ 	.word	0x000000f0
        /*0748*/ 	.short	0x010a
        /*074a*/ 	.byte	0xff
	.zero		1


	//   ....[100]....
        /*074c*/ 	.word	0x00007560
        /*0750*/ 	.word	0x00000000
        /*0754*/ 	.word	0x00000000
        /*0758*/ 	.short	0x0101
        /*075a*/ 	.byte	0xff
	.zero		1


	//   ....[101]....
        /*075c*/ 	.word	0x00007570
        /*0760*/ 	.word	0x00000003
        /*0764*/ 	.word	0x00000090
        /*0768*/ 	.short	0x010a
        /*076a*/ 	.byte	0xff
	.zero		1


	//   ....[102]....
        /*076c*/ 	.word	0x00007650
        /*0770*/ 	.word	0x00000003
        /*0774*/ 	.word	0x00000090
        /*0778*/ 	.short	0x010a
        /*077a*/ 	.byte	0xff
	.zero		1


	//   ....[103]....
        /*077c*/ 	.word	0x00007ed0
        /*0780*/ 	.word	0x0000005d
        /*0784*/ 	.word	0x00000000
        /*0788*/ 	.short	0x0101
        /*078a*/ 	.byte	0xff
	.zero		1


	//   ....[104]....
        /*078c*/ 	.word	0x00007ef0
        /*0790*/ 	.word	0x00000028
        /*0794*/ 	.word	0x00000090
        /*0798*/ 	.short	0x010a
        /*079a*/ 	.byte	0xff
	.zero		1


	//   ....[105]....
        /*079c*/ 	.word	0x00007fc0
        /*07a0*/ 	.word	0x00000028
        /*07a4*/ 	.word	0x00000090
        /*07a8*/ 	.short	0x010a
        /*07aa*/ 	.byte	0xff
	.zero		1


	//   ....[106]....
        /*07ac*/ 	.word	0x00008830
        /*07b0*/ 	.word	0x0000005d
        /*07b4*/ 	.word	0x00000000
        /*07b8*/ 	.short	0x0101
        /*07ba*/ 	.byte	0xff
	.zero		1


	//   ....[107]....
        /*07bc*/ 	.word	0x00008850
        /*07c0*/ 	.word	0x00000003
        /*07c4*/ 	.word	0x00000090
        /*07c8*/ 	.short	0x010a
        /*07ca*/ 	.byte	0xff
	.zero		1


	//   ....[108]....
        /*07cc*/ 	.word	0x00008920
        /*07d0*/ 	.word	0x00000003
        /*07d4*/ 	.word	0x00000090
        /*07d8*/ 	.short	0x010a
        /*07da*/ 	.byte	0xff
	.zero		1


	//   ....[109]....
        /*07dc*/ 	.word	0x00008c30
        /*07e0*/ 	.word	0x00000058
        /*07e4*/ 	.word	0x00000000
        /*07e8*/ 	.short	0x0101
        /*07ea*/ 	.byte	0xff
	.zero		1


	//   ....[110]....
        /*07ec*/ 	.word	0x000091e0
        /*07f0*/ 	.word	0x00000003
        /*07f4*/ 	.word	0x00000000
        /*07f8*/ 	.short	0x0101
        /*07fa*/ 	.byte	0xff
	.zero		1


	//   ....[111]....
        /*07fc*/ 	.word	0x00009460
        /*0800*/ 	.word	0x000000ff
        /*0804*/ 	.word	0x00000000
        /*0808*/ 	.short	0x0101
        /*080a*/ 	.byte	0x04
	.zero		1


	//   ....[112]....
        /*080c*/ 	.word	0x00009490
        /*0810*/ 	.word	0x00000000
        /*0814*/ 	.word	0x00000048
        /*0818*/ 	.short	0x010a
        /*081a*/ 	.byte	0xff
	.zero		1


	//   ....[113]....
        /*081c*/ 	.word	0x000094f0
        /*0820*/ 	.word	0x00000000
        /*0824*/ 	.word	0x00000048
        /*0828*/ 	.short	0x010a
        /*082a*/ 	.byte	0xff
	.zero		1


	//   ....[114]....
        /*082c*/ 	.word	0x00009550
        /*0830*/ 	.word	0x00000000
        /*0834*/ 	.word	0x000000e0
        /*0838*/ 	.short	0x010a
        /*083a*/ 	.byte	0xff
	.zero		1


	//   ....[115]....
        /*083c*/ 	.word	0x000095b0
        /*0840*/ 	.word	0x00000000
        /*0844*/ 	.word	0x00000000
        /*0848*/ 	.short	0x010a
        /*084a*/ 	.byte	0xff
	.zero		1


	//   ....[116]....
        /*084c*/ 	.word	0x00009610
        /*0850*/ 	.word	0x00000000
        /*0854*/ 	.word	0x00000000
        /*0858*/ 	.short	0x010a
        /*085a*/ 	.byte	0xff
	.zero		1


	//   ....[117]....
        /*085c*/ 	.word	0x00009670
        /*0860*/ 	.word	0x00000000
        /*0864*/ 	.word	0x00000000
        /*0868*/ 	.short	0x010a
        /*086a*/ 	.byte	0xff
	.zero		1


	//   ....[118]....
        /*086c*/ 	.word	0x000096d0
        /*0870*/ 	.word	0x00000000
        /*0874*/ 	.word	0x00000000
        /*0878*/ 	.short	0x010a
        /*087a*/ 	.byte	0xff
	.zero		1


	//   ....[119]....
        /*087c*/ 	.word	0x00009730
        /*0880*/ 	.word	0x00000000
        /*0884*/ 	.word	0x00000000
        /*0888*/ 	.short	0x010a
        /*088a*/ 	.byte	0xff
	.zero		1


	//   ....[120]....
        /*088c*/ 	.word	0x00009790
        /*0890*/ 	.word	0x00000000
        /*0894*/ 	.word	0x00000000
        /*0898*/ 	.short	0x010a
        /*089a*/ 	.byte	0xff
	.zero		1


	//   ....[121]....
        /*089c*/ 	.word	0x000097f0
        /*08a0*/ 	.word	0x00000000
        /*08a4*/ 	.word	0x00000000
        /*08a8*/ 	.short	0x010a
        /*08aa*/ 	.byte	0xff
	.zero		1


	//   ....[122]....
        /*08ac*/ 	.word	0x00009850
        /*08b0*/ 	.word	0x00000000
        /*08b4*/ 	.word	0x00000000
        /*08b8*/ 	.short	0x010a
        /*08ba*/ 	.byte	0xff
	.zero		1


	//   ....[123]....
        /*08bc*/ 	.word	0x000098b0
        /*08c0*/ 	.word	0x00000004
        /*08c4*/ 	.word	0x000000e8
        /*08c8*/ 	.short	0x010a
        /*08ca*/ 	.byte	0xff
	.zero		1


	//   ....[124]....
        /*08cc*/ 	.word	0x00009910
        /*08d0*/ 	.word	0x00000004
        /*08d4*/ 	.word	0x000000e0
        /*08d8*/ 	.short	0x010a
        /*08da*/ 	.byte	0xff
	.zero		1


	//   ....[125]....
        /*08dc*/ 	.word	0x00009970
        /*08e0*/ 	.word	0x00000005
        /*08e4*/ 	.word	0x00000008
        /*08e8*/ 	.short	0x010a
        /*08ea*/ 	.byte	0xff
	.zero		1


	//   ....[126]....
        /*08ec*/ 	.word	0x00009a50
        /*08f0*/ 	.word	0x00000003
        /*08f4*/ 	.word	0x00000008
        /*08f8*/ 	.short	0x010a
        /*08fa*/ 	.byte	0xff
	.zero		1


	//   ....[127]....
        /*08fc*/ 	.word	0x00009ab0
        /*0900*/ 	.word	0x00000004
        /*0904*/ 	.word	0x000000e0
        /*0908*/ 	.short	0x010a
        /*090a*/ 	.byte	0xff
	.zero		1


	//   ....[128]....
        /*090c*/ 	.word	0x00009b10
        /*0910*/ 	.word	0x00000004
        /*0914*/ 	.word	0x00000100
        /*0918*/ 	.short	0x010a
        /*091a*/ 	.byte	0xff
	.zero		1


	//   ....[129]....
        /*091c*/ 	.word	0x00009b70
        /*0920*/ 	.word	0x00000004
        /*0924*/ 	.word	0x00000000
        /*0928*/ 	.short	0x010a
        /*092a*/ 	.byte	0xff
	.zero		1


	//   ....[130]....
        /*092c*/ 	.word	0x00009bd0
        /*0930*/ 	.word	0x00000000
        /*0934*/ 	.word	0x00000000
        /*0938*/ 	.short	0x010a
        /*093a*/ 	.byte	0xff
	.zero		1


	//   ....[131]....
        /*093c*/ 	.word	0x00009c30
        /*0940*/ 	.word	0x00000000
        /*0944*/ 	.word	0x00000110
        /*0948*/ 	.short	0x010a
        /*094a*/ 	.byte	0xff
	.zero		1


	//   ....[132]....
        /*094c*/ 	.word	0x00009c90
        /*0950*/ 	.word	0x00000002
        /*0954*/ 	.word	0x000000e0
        /*0958*/ 	.short	0x010a
        /*095a*/ 	.byte	0xff
	.zero		1


	//   ....[133]....
        /*095c*/ 	.word	0x00009cf0
        /*0960*/ 	.word	0x00000002
        /*0964*/ 	.word	0x000000d8
        /*0968*/ 	.short	0x010a
        /*096a*/ 	.byte	0xff
	.zero		1


	//   ....[134]....
        /*096c*/ 	.word	0x00009d50
        /*0970*/ 	.word	0x00000003
        /*0974*/ 	.word	0x000000b0
        /*0978*/ 	.short	0x010a
        /*097a*/ 	.byte	0xff
	.zero		1


	//   ....[135]....
        /*097c*/ 	.word	0x00009db0
        /*0980*/ 	.word	0x00000003
        /*0984*/ 	.word	0x000000b8
        /*0988*/ 	.short	0x010a
        /*098a*/ 	.byte	0xff
	.zero		1


	//   ....[136]....
        /*098c*/ 	.word	0x00009e10
        /*0990*/ 	.word	0x00000003
        /*0994*/ 	.word	0x000000c0
        /*0998*/ 	.short	0x010a
        /*099a*/ 	.byte	0xff
	.zero		1


	//   ....[137]....
        /*099c*/ 	.word	0x00009e70
        /*09a0*/ 	.word	0x00000003
        /*09a4*/ 	.word	0x000000c8
        /*09a8*/ 	.short	0x010a
        /*09aa*/ 	.byte	0xff
	.zero		1


	//   ....[138]....
        /*09ac*/ 	.word	0x00009ed0
        /*09b0*/ 	.word	0x00000000
        /*09b4*/ 	.word	0x000000b0
        /*09b8*/ 	.short	0x010a
        /*09ba*/ 	.byte	0xff
	.zero		1


	//   ....[139]....
        /*09bc*/ 	.word	0x00009f30
        /*09c0*/ 	.word	0x00000000
        /*09c4*/ 	.word	0x000000b8
        /*09c8*/ 	.short	0x010a
        /*09ca*/ 	.byte	0xff
	.zero		1


	//   ....[140]....
        /*09cc*/ 	.word	0x00009f90
        /*09d0*/ 	.word	0x00000000
        /*09d4*/ 	.word	0x000000c0
        /*09d8*/ 	.short	0x010a
        /*09da*/ 	.byte	0xff
	.zero		1


	//   ....[141]....
        /*09dc*/ 	.word	0x00009ff0
        /*09e0*/ 	.word	0x00000000
        /*09e4*/ 	.word	0x000000e0
        /*09e8*/ 	.short	0x010a
        /*09ea*/ 	.byte	0xff
	.zero		1


	//   ....[142]....
        /*09ec*/ 	.word	0x0000a050
        /*09f0*/ 	.word	0x00000000
        /*09f4*/ 	.word	0x00000090
        /*09f8*/ 	.short	0x010a
        /*09fa*/ 	.byte	0xff
	.zero		1


	//   ....[143]....
        /*09fc*/ 	.word	0x0000a0a0
        /*0a00*/ 	.word	0x00000058
        /*0a04*/ 	.word	0x000000f0
        /*0a08*/ 	.short	0x010a
        /*0a0a*/ 	.byte	0xff
	.zero		1


	//   ....[144]....
        /*0a0c*/ 	.word	0x0000a0f0
        /*0a10*/ 	.word	0x00000003
        /*0a14*/ 	.word	0x00000090
        /*0a18*/ 	.short	0x010a
        /*0a1a*/ 	.byte	0xff
	.zero		1


	//   ....[145]....
        /*0a1c*/ 	.word	0x0000a140
        /*0a20*/ 	.word	0x00000028
        /*0a24*/ 	.word	0x00000090
        /*0a28*/ 	.short	0x010a
        /*0a2a*/ 	.byte	0xff
	.zero		1


	//   ....[146]....
        /*0a2c*/ 	.word	0x0000a190
        /*0a30*/ 	.word	0x00000003
        /*0a34*/ 	.word	0x00000090
        /*0a38*/ 	.short	0x010a
        /*0a3a*/ 	.byte	0xff
	.zero		1


	//----- nvinfo : EIATTR_NUM_MBARRIERS
	.align		4
.L_47:
        /*0a3c*/ 	.byte	0x03, 0x38
        /*0a3e*/ 	.short	0x0023


	//----- nvinfo : EIATTR_EXIT_INSTR_OFFSETS
	.align		4
        /*0a40*/ 	.byte	0x04, 0x1c
        /*0a42*/ 	.short	(.L_49 - .L_48)


	//   ....[0]....
.L_48:
        /*0a44*/ 	.word	0x00003110


	//   ....[1]....
        /*0a48*/ 	.word	0x000033c0


	//   ....[2]....
        /*0a4c*/ 	.word	0x00003420


	//   ....[3]....
        /*0a50*/ 	.word	0x000046d0


	//   ....[4]....
        /*0a54*/ 	.word	0x000059a0


	//   ....[5]....
        /*0a58*/ 	.word	0x000059e0


	//   ....[6]....
        /*0a5c*/ 	.word	0x00009340


	//   ....[7]....
        /*0a60*/ 	.word	0x000093c0


	//   ....[8]....
        /*0a64*/ 	.word	0x000093f0


	//   ....[9]....
        /*0a68*/ 	.word	0x00009470


	//----- nvinfo : EIATTR_MAX_THREADS
	.align		4
.L_49:
        /*0a6c*/ 	.byte	0x04, 0x05
        /*0a6e*/ 	.short	(.L_51 - .L_50)
.L_50:
        /*0a70*/ 	.word	0x00000100
        /*0a74*/ 	.word	0x00000001
        /*0a78*/ 	.word	0x00000001


	//----- nvinfo : EIATTR_CRS_STACK_SIZE
	.align		4
.L_51:
        /*0a7c*/ 	.byte	0x04, 0x1e
        /*0a7e*/ 	.short	(.L_53 - .L_52)
.L_52:
        /*0a80*/ 	.word	0x00000000


	//----- nvinfo : EIATTR_CBANK_PARAM_SIZE
	.align		4
.L_53:
        /*0a84*/ 	.byte	0x03, 0x19
        /*0a86*/ 	.short	0x0800


	//----- nvinfo : EIATTR_PARAM_CBANK
	.align		4
        /*0a88*/ 	.byte	0x04, 0x0a
        /*0a8a*/ 	.short	(.L_55 - .L_54)
	.align		4
.L_54:
        /*0a8c*/ 	.word	index@(.nv.constant0._ZN7cutlass13device_kernelINS_4conv6kernel13ConvUniversalINS1_16ConvProblemShapeILNS1_8OperatorE0ELi2EEENS1_10collective14CollectiveConvINS1_47MainloopSm100TmaUmmaWarpSpecializedImplicitGemmILS5_0ELi9ELi2ELi1ELi2EN4cute5tupleIJNSA_1CILi2EEENSC_ILi1EEESE_EEEEENSB_IJNSC_ILi256EEENSC_ILi64EEENSB_IJNSC_ILi32EEEEEEEEENS_10tfloat32_tESM_NSA_8TiledMMAINSA_8MMA_AtomIJNSA_23SM100_MMA_TF32_2x1SM_SSISM_SM_fLi256ELi64ELNSA_4UMMA5MajorE0ELSR_0ELNSQ_7ScaleInE0ELSS_0EEEEEENSA_6LayoutINSB_IJSE_SE_SE_EEENSB_IJNSC_ILi0EEESX_SX_EEEEENSB_IJNSA_10UnderscoreES10_S10_EEEEENS7_6detail27Sm100ImplicitGemmTileTraitsINSA_25SM100_TMA_2SM_LOAD_IM2COLENSA_14ComposedLayoutINSA_7SwizzleILi3ELi4ELi3EEENSA_18smem_ptr_flag_bitsILi32EEENSV_INSB_IJNSC_ILi8EEESJ_EEENSB_IJSJ_SE_EEEEEEEvEENS14_INSA_18SM100_TMA_2SM_LOADES1F_vEEEENS_8epilogue10collective18CollectiveEpilogueINS1K_23Sm100TmaWarpSpecializedILi4ELi2ELi16ELb1ELb0EEEJNSB_IJNSC_ILi128EEESI_SK_EEENSB_IJNSV_IS1P_SE_EENSV_INSC_ILi16EEESE_EEEEESM_NSB_IJNSB_IJlllEEESE_SX_EEESM_S1W_NS1K_6fusion15FusionCallbacksIS1O_NS1X_17LinearCombinationISM_fSM_fLNS_15FloatRoundStyleE2EEES1Q_S1U_JEEENSA_5SM1004TMEM4LOAD26SM100_TMEM_LOAD_32dp32b16xENSA_20SM90_TMA_LOAD_IM2COLENS16_INS17_ILi2ELi4ELi3EEES1A_NSV_INSB_IJS1B_S1S_EEENSB_IJS1S_SE_EEEEEEENSA_39AutoVectorizingCopyWithAssumedAlignmentILi128EEENSA_21SM90_TMA_STORE_IM2COLES2C_S2E_S2E_EEEvvEEEEvNT_6ParamsE)
        /*0a90*/ 	.short	0x0380
        /*0a92*/ 	.short	0x0800


	//----- nvinfo : EIATTR_SW_WAR
	.align		4
.L_55:
        /*0a94*/ 	.byte	0x04, 0x36
        /*0a96*/ 	.short	(.L_57 - .L_56)
.L_56:
        /*0a98*/ 	.word	0x00000008
.L_57:


//--------------------- .nv.callgraph             --------------------------
	.section	.nv.callgraph,"",@"SHT_CUDA_CALLGRAPH"
	.align	4
	.sectionentsize	8
	.align		4
        /*0000*/ 	.word	0x00000000
	.align		4
        /*0004*/ 	.word	0xffffffff
	.align		4
        /*0008*/ 	.word	index@(_ZN7cutlass13device_kernelINS_4conv6kernel13ConvUniversalINS1_16ConvProblemShapeILNS1_8OperatorE0ELi2EEENS1_10collective14CollectiveConvINS1_47MainloopSm100TmaUmmaWarpSpecializedImplicitGemmILS5_0ELi9ELi2ELi1ELi2EN4cute5tupleIJNSA_1CILi2EEENSC_ILi1EEESE_EEEEENSB_IJNSC_ILi256EEENSC_ILi64EEENSB_IJNSC_ILi32EEEEEEEEENS_10tfloat32_tESM_NSA_8TiledMMAINSA_8MMA_AtomIJNSA_23SM100_MMA_TF32_2x1SM_SSISM_SM_fLi256ELi64ELNSA_4UMMA5MajorE0ELSR_0ELNSQ_7ScaleInE0ELSS_0EEEEEENSA_6LayoutINSB_IJSE_SE_SE_EEENSB_IJNSC_ILi0EEESX_SX_EEEEENSB_IJNSA_10UnderscoreES10_S10_EEEEENS7_6detail27Sm100ImplicitGemmTileTraitsINSA_25SM100_TMA_2SM_LOAD_IM2COLENSA_14ComposedLayoutINSA_7SwizzleILi3ELi4ELi3EEENSA_18smem_ptr_flag_bitsILi32EEENSV_INSB_IJNSC_ILi8EEESJ_EEENSB_IJSJ_SE_EEEEEEEvEENS14_INSA_18SM100_TMA_2SM_LOADES1F_vEEEENS_8epilogue10collective18CollectiveEpilogueINS1K_23Sm100TmaWarpSpecializedILi4ELi2ELi16ELb1ELb0EEEJNSB_IJNSC_ILi128EEESI_SK_EEENSB_IJNSV_IS1P_SE_EENSV_INSC_ILi16EEESE_EEEEESM_NSB_IJNSB_IJlllEEESE_SX_EEESM_S1W_NS1K_6fusion15FusionCallbacksIS1O_NS1X_17LinearCombinationISM_fSM_fLNS_15FloatRoundStyleE2EEES1Q_S1U_JEEENSA_5SM1004TMEM4LOAD26SM100_TMEM_LOAD_32dp32b16xENSA_20SM90_TMA_LOAD_IM2COLENS16_INS17_ILi2ELi4ELi3EEES1A_NSV_INSB_IJS1B_S1S_EEENSB_IJS1S_SE_EEEEEEENSA_39AutoVectorizingCopyWithAssumedAlignmentILi128EEENSA_21SM90_TMA_STORE_IM2COLES2C_S2E_S2E_EEEvvEEEEvNT_6ParamsE)
	.align		4
        /*000c*/ 	.word	index@(__assertfail)
	.align		4
        /*0010*/ 	.word	0x00000000
	.align		4
        /*0014*/ 	.word	0xfffffffe
	.align		4
        /*0018*/ 	.word	0x00000000
	.align		4
        /*001c*/ 	.word	0xfffffffd
	.align		4
        /*0020*/ 	.word	0x00000000
	.align		4
        /*0024*/ 	.word	0xfffffffc


//--------------------- .nv.constant4             --------------------------
	.section	.nv.constant4,"a",@progbits
	.align	8
	.align		8
.nv.constant4:
        /*0000*/ 	.dword	__assertfail
	.align		8
        /*0008*/ 	.dword	__unnamed_1
	.align		8
        /*0010*/ 	.dword	__unnamed_2
	.align		8
        /*0018*/ 	.dword	_ZN39_INTERNAL_a7ac0234_4_k_cu_c422a230_26134cuda3std3__45__cpo5beginE
	.align		8
        /*0020*/ 	.dword	_ZN39_INTERNAL_a7ac0234_4_k_cu_c422a230_26134cuda3std3__45__cpo3endE
	.align		8
        /*0028*/ 	.dword	_ZN39_INTERNAL_a7ac0234_4_k_cu_c422a230_26134cuda3std3__45__cpo6cbeginE
	.align		8
        /*0030*/ 	.dword	_ZN39_INTERNAL_a7ac0234_4_k_cu_c422a230_26134cuda3std3__45__cpo4cendE
	.align		8
        /*0038*/ 	.dword	_ZN39_INTERNAL_a7ac0234_4_k_cu_c422a230_26134cuda3std3__441_GLOBAL__N__a7ac0234_4_k_cu_c422a230_26136ignoreE
	.align		8
        /*0040*/ 	.dword	_ZN39_INTERNAL_a7ac0234_4_k_cu_c422a230_26134cuda3std3__419piecewise_constructE
	.align		8
        /*0048*/ 	.dword	_ZN39_INTERNAL_a7ac0234_4_k_cu_c422a230_26134cuda3std3__48in_placeE
	.align		8
        /*0050*/ 	.dword	_ZN39_INTERNAL_a7ac0234_4_k_cu_c422a230_26134cuda3std6ranges3__45__cpo4swapE
	.align		8
        /*0058*/ 	.dword	_ZN39_INTERNAL_a7ac0234_4_k_cu_c422a230_26134cuda3std6ranges3__45__cpo9iter_moveE
	.align		8
        /*0060*/ 	.dword	_ZN39_INTERNAL_a7ac0234_4_k_cu_c422a230_26134cute7productE
	.align		8
        /*0068*/ 	.dword	_ZN39_INTERNAL_a7ac0234_4_k_cu_c422a230_26134cute1_E
	.align		8
        /*0070*/ 	.dword	$str$27
	.align		8
        /*0078*/ 	.dword	$str$28
	.align		8
        /*0080*/ 	.dword	$str$29
	.align		8
        /*0088*/ 	.dword	$str$30


//--------------------- .text._ZN7cutlass13device_kernelINS_4conv6kernel13ConvUniversalINS1_16ConvProblemShapeILNS1_8OperatorE0ELi2EEENS1_10collective14CollectiveConvINS1_47MainloopSm100TmaUmmaWarpSpecializedImplicitGemmILS5_0ELi9ELi2ELi1ELi2EN4cute5tupleIJNSA_1CILi2EEENSC_ILi1EEESE_EEEEENSB_IJNSC_ILi256EEENSC_ILi64EEENSB_IJNSC_ILi32EEEEEEEEENS_10tfloat32_tESM_NSA_8TiledMMAINSA_8MMA_AtomIJNSA_23SM100_MMA_TF32_2x1SM_SSISM_SM_fLi256ELi64ELNSA_4UMMA5MajorE0ELSR_0ELNSQ_7ScaleInE0ELSS_0EEEEEENSA_6LayoutINSB_IJSE_SE_SE_EEENSB_IJNSC_ILi0EEESX_SX_EEEEENSB_IJNSA_10UnderscoreES10_S10_EEEEENS7_6detail27Sm100ImplicitGemmTileTraitsINSA_25SM100_TMA_2SM_LOAD_IM2COLENSA_14ComposedLayoutINSA_7SwizzleILi3ELi4ELi3EEENSA_18smem_ptr_flag_bitsILi32EEENSV_INSB_IJNSC_ILi8EEESJ_EEENSB_IJSJ_SE_EEEEEEEvEENS14_INSA_18SM100_TMA_2SM_LOADES1F_vEEEENS_8epilogue10collective18CollectiveEpilogueINS1K_23Sm100TmaWarpSpecializedILi4ELi2ELi16ELb1ELb0EEEJNSB_IJNSC_ILi128EEESI_SK_EEENSB_IJNSV_IS1P_SE_EENSV_INSC_ILi16EEESE_EEEEESM_NSB_IJNSB_IJlllEEESE_SX_EEESM_S1W_NS1K_6fusion15FusionCallbacksIS1O_NS1X_17LinearCombinationISM_fSM_fLNS_15FloatRoundStyleE2EEES1Q_S1U_JEEENSA_5SM1004TMEM4LOAD26SM100_TMEM_LOAD_32dp32b16xENSA_20SM90_TMA_LOAD_IM2COLENS16_INS17_ILi2ELi4ELi3EEES1A_NSV_INSB_IJS1B_S1S_EEENSB_IJS1S_SE_EEEEEEENSA_39AutoVectorizingCopyWithAssumedAlignmentILi128EEENSA_21SM90_TMA_STORE_IM2COLES2C_S2E_S2E_EEEvvEEEEvNT_6ParamsE --------------------------
	.section	.text._ZN7cutlass13device_kernelINS_4conv6kernel13ConvUniversalINS1_16ConvProblemShapeILNS1_8OperatorE0ELi2EEENS1_10collective14CollectiveConvINS1_47MainloopSm100TmaUmmaWarpSpecializedImplicitGemmILS5_0ELi9ELi2ELi1ELi2EN4cute5tupleIJNSA_1CILi2EEENSC_ILi1EEESE_EEEEENSB_IJNSC_ILi256EEENSC_ILi64EEENSB_IJNSC_ILi32EEEEEEEEENS_10tfloat32_tESM_NSA_8TiledMMAINSA_8MMA_AtomIJNSA_23SM100_MMA_TF32_2x1SM_SSISM_SM_fLi256ELi64ELNSA_4UMMA5MajorE0ELSR_0ELNSQ_7ScaleInE0ELSS_0EEEEEENSA_6LayoutINSB_IJSE_SE_SE_EEENSB_IJNSC_ILi0EEESX_SX_EEEEENSB_IJNSA_10UnderscoreES10_S10_EEEEENS7_6detail27Sm100ImplicitGemmTileTraitsINSA_25SM100_TMA_2SM_LOAD_IM2COLENSA_14ComposedLayoutINSA_7SwizzleILi3ELi4ELi3EEENSA_18smem_ptr_flag_bitsILi32EEENSV_INSB_IJNSC_ILi8EEESJ_EEENSB_IJSJ_SE_EEEEEEEvEENS14_INSA_18SM100_TMA_2SM_LOADES1F_vEEEENS_8epilogue10collective18CollectiveEpilogueINS1K_23Sm100TmaWarpSpecializedILi4ELi2ELi16ELb1ELb0EEEJNSB_IJNSC_ILi128EEESI_SK_EEENSB_IJNSV_IS1P_SE_EENSV_INSC_ILi16EEESE_EEEEESM_NSB_IJNSB_IJlllEEESE_SX_EEESM_S1W_NS1K_6fusion15FusionCallbacksIS1O_NS1X_17LinearCombinationISM_fSM_fLNS_15FloatRoundStyleE2EEES1Q_S1U_JEEENSA_5SM1004TMEM4LOAD26SM100_TMEM_LOAD_32dp32b16xENSA_20SM90_TMA_LOAD_IM2COLENS16_INS17_ILi2ELi4ELi3EEES1A_NSV_INSB_IJS1B_S1S_EEENSB_IJS1S_SE_EEEEEEENSA_39AutoVectorizingCopyWithAssumedAlignmentILi128EEENSA_21SM90_TMA_STORE_IM2COLES2C_S2E_S2E_EEEvvEEEEvNT_6ParamsE,"ax",@progbits
	.align	128
.text._ZN7cutlass13device_kernelINS_4conv6kernel13ConvUniversalINS1_16ConvProblemShapeILNS1_8OperatorE0ELi2EEENS1_10collective14CollectiveConvINS1_47MainloopSm100TmaUmmaWarpSpecializedImplicitGemmILS5_0ELi9ELi2ELi1ELi2EN4cute5tupleIJNSA_1CILi2EEENSC_ILi1EEESE_EEEEENSB_IJNSC_ILi256EEENSC_ILi64EEENSB_IJNSC_ILi32EEEEEEEEENS_10tfloat32_tESM_NSA_8TiledMMAINSA_8MMA_AtomIJNSA_23SM100_MMA_TF32_2x1SM_SSISM_SM_fLi256ELi64ELNSA_4UMMA5MajorE0ELSR_0ELNSQ_7ScaleInE0ELSS_0EEEEEENSA_6LayoutINSB_IJSE_SE_SE_EEENSB_IJNSC_ILi0EEESX_SX_EEEEENSB_IJNSA_10UnderscoreES10_S10_EEEEENS7_6detail27Sm100ImplicitGemmTileTraitsINSA_25SM100_TMA_2SM_LOAD_IM2COLENSA_14ComposedLayoutINSA_7SwizzleILi3ELi4ELi3EEENSA_18smem_ptr_flag_bitsILi32EEENSV_INSB_IJNSC_ILi8EEESJ_EEENSB_IJSJ_SE_EEEEEEEvEENS14_INSA_18SM100_TMA_2SM_LOADES1F_vEEEENS_8epilogue10collective18CollectiveEpilogueINS1K_23Sm100TmaWarpSpecializedILi4ELi2ELi16ELb1ELb0EEEJNSB_IJNSC_ILi128EEESI_SK_EEENSB_IJNSV_IS1P_SE_EENSV_INSC_ILi16EEESE_EEEEESM_NSB_IJNSB_IJlllEEESE_SX_EEESM_S1W_NS1K_6fusion15FusionCallbacksIS1O_NS1X_17LinearCombinationISM_fSM_fLNS_15FloatRoundStyleE2EEES1Q_S1U_JEEENSA_5SM1004TMEM4LOAD26SM100_TMEM_LOAD_32dp32b16xENSA_20SM90_TMA_LOAD_IM2COLENS16_INS17_ILi2ELi4ELi3EEES1A_NSV_INSB_IJS1B_S1S_EEENSB_IJS1S_SE_EEEEEEENSA_39AutoVectorizingCopyWithAssumedAlignmentILi128EEENSA_21SM90_TMA_STORE_IM2COLES2C_S2E_S2E_EEEvvEEEEvNT_6ParamsE:
        .type           _ZN7cutlass13device_kernelINS_4conv6kernel13ConvUniversalINS1_16ConvProblemShapeILNS1_8OperatorE0ELi2EEENS1_10collective14CollectiveConvINS1_47MainloopSm100TmaUmmaWarpSpecializedImplicitGemmILS5_0ELi9ELi2ELi1ELi2EN4cute5tupleIJNSA_1CILi2EEENSC_ILi1EEESE_EEEEENSB_IJNSC_ILi256EEENSC_ILi64EEENSB_IJNSC_ILi32EEEEEEEEENS_10tfloat32_tESM_NSA_8TiledMMAINSA_8MMA_AtomIJNSA_23SM100_MMA_TF32_2x1SM_SSISM_SM_fLi256ELi64ELNSA_4UMMA5MajorE0ELSR_0ELNSQ_7ScaleInE0ELSS_0EEEEEENSA_6LayoutINSB_IJSE_SE_SE_EEENSB_IJNSC_ILi0EEESX_SX_EEEEENSB_IJNSA_10UnderscoreES10_S10_EEEEENS7_6detail27Sm100ImplicitGemmTileTraitsINSA_25SM100_TMA_2SM_LOAD_IM2COLENSA_14ComposedLayoutINSA_7SwizzleILi3ELi4ELi3EEENSA_18smem_ptr_flag_bitsILi32EEENSV_INSB_IJNSC_ILi8EEESJ_EEENSB_IJSJ_SE_EEEEEEEvEENS14_INSA_18SM100_TMA_2SM_LOADES1F_vEEEENS_8epilogue10collective18CollectiveEpilogueINS1K_23Sm100TmaWarpSpecializedILi4ELi2ELi16ELb1ELb0EEEJNSB_IJNSC_ILi128EEESI_SK_EEENSB_IJNSV_IS1P_SE_EENSV_INSC_ILi16EEESE_EEEEESM_NSB_IJNSB_IJlllEEESE_SX_EEESM_S1W_NS1K_6fusion15FusionCallbacksIS1O_NS1X_17LinearCombinationISM_fSM_fLNS_15FloatRoundStyleE2EEES1Q_S1U_JEEENSA_5SM1004TMEM4LOAD26SM100_TMEM_LOAD_32dp32b16xENSA_20SM90_TMA_LOAD_IM2COLENS16_INS17_ILi2ELi4ELi3EEES1A_NSV_INSB_IJS1B_S1S_EEENSB_IJS1S_SE_EEEEEEENSA_39AutoVectorizingCopyWithAssumedAlignmentILi128EEENSA_21SM90_TMA_STORE_IM2COLES2C_S2E_S2E_EEEvvEEEEvNT_6ParamsE,@function
        .size           _ZN7cutlass13device_kernelINS_4conv6kernel13ConvUniversalINS1_16ConvProblemShapeILNS1_8OperatorE0ELi2EEENS1_10collective14CollectiveConvINS1_47MainloopSm100TmaUmmaWarpSpecializedImplicitGemmILS5_0ELi9ELi2ELi1ELi2EN4cute5tupleIJNSA_1CILi2EEENSC_ILi1EEESE_EEEEENSB_IJNSC_ILi256EEENSC_ILi64EEENSB_IJNSC_ILi32EEEEEEEEENS_10tfloat32_tESM_NSA_8TiledMMAINSA_8MMA_AtomIJNSA_23SM100_MMA_TF32_2x1SM_SSISM_SM_fLi256ELi64ELNSA_4UMMA5MajorE0ELSR_0ELNSQ_7ScaleInE0ELSS_0EEEEEENSA_6LayoutINSB_IJSE_SE_SE_EEENSB_IJNSC_ILi0EEESX_SX_EEEEENSB_IJNSA_10UnderscoreES10_S10_EEEEENS7_6detail27Sm100ImplicitGemmTileTraitsINSA_25SM100_TMA_2SM_LOAD_IM2COLENSA_14ComposedLayoutINSA_7SwizzleILi3ELi4ELi3EEENSA_18smem_ptr_flag_bitsILi32EEENSV_INSB_IJNSC_ILi8EEESJ_EEENSB_IJSJ_SE_EEEEEEEvEENS14_INSA_18SM100_TMA_2SM_LOADES1F_vEEEENS_8epilogue10collective18CollectiveEpilogueINS1K_23Sm100TmaWarpSpecializedILi4ELi2ELi16ELb1ELb0EEEJNSB_IJNSC_ILi128EEESI_SK_EEENSB_IJNSV_IS1P_SE_EENSV_INSC_ILi16EEESE_EEEEESM_NSB_IJNSB_IJlllEEESE_SX_EEESM_S1W_NS1K_6fusion15FusionCallbacksIS1O_NS1X_17LinearCombinationISM_fSM_fLNS_15FloatRoundStyleE2EEES1Q_S1U_JEEENSA_5SM1004TMEM4LOAD26SM100_TMEM_LOAD_32dp32b16xENSA_20SM90_TMA_LOAD_IM2COLENS16_INS17_ILi2ELi4ELi3EEES1A_NSV_INSB_IJS1B_S1S_EEENSB_IJS1S_SE_EEEEEEENSA_39AutoVectorizingCopyWithAssumedAlignmentILi128EEENSA_21SM90_TMA_STORE_IM2COLES2C_S2E_S2E_EEEvvEEEEvNT_6ParamsE,(.L_x_203 - _ZN7cutlass13device_kernelINS_4conv6kernel13ConvUniversalINS1_16ConvProblemShapeILNS1_8OperatorE0ELi2EEENS1_10collective14CollectiveConvINS1_47MainloopSm100TmaUmmaWarpSpecializedImplicitGemmILS5_0ELi9ELi2ELi1ELi2EN4cute5tupleIJNSA_1CILi2EEENSC_ILi1EEESE_EEEEENSB_IJNSC_ILi256EEENSC_ILi64EEENSB_IJNSC_ILi32EEEEEEEEENS_10tfloat32_tESM_NSA_8TiledMMAINSA_8MMA_AtomIJNSA_23SM100_MMA_TF32_2x1SM_SSISM_SM_fLi256ELi64ELNSA_4UMMA5MajorE0ELSR_0ELNSQ_7ScaleInE0ELSS_0EEEEEENSA_6LayoutINSB_IJSE_SE_SE_EEENSB_IJNSC_ILi0EEESX_SX_EEEEENSB_IJNSA_10UnderscoreES10_S10_EEEEENS7_6detail27Sm100ImplicitGemmTileTraitsINSA_25SM100_TMA_2SM_LOAD_IM2COLENSA_14ComposedLayoutINSA_7SwizzleILi3ELi4ELi3EEENSA_18smem_ptr_flag_bitsILi32EEENSV_INSB_IJNSC_ILi8EEESJ_EEENSB_IJSJ_SE_EEEEEEEvEENS14_INSA_18SM100_TMA_2SM_LOADES1F_vEEEENS_8epilogue10collective18CollectiveEpilogueINS1K_23Sm100TmaWarpSpecializedILi4ELi2ELi16ELb1ELb0EEEJNSB_IJNSC_ILi128EEESI_SK_EEENSB_IJNSV_IS1P_SE_EENSV_INSC_ILi16EEESE_EEEEESM_NSB_IJNSB_IJlllEEESE_SX_EEESM_S1W_NS1K_6fusion15FusionCallbacksIS1O_NS1X_17LinearCombinationISM_fSM_fLNS_15FloatRoundStyleE2EEES1Q_S1U_JEEENSA_5SM1004TMEM4LOAD26SM100_TMEM_LOAD_32dp32b16xENSA_20SM90_TMA_LOAD_IM2COLENS16_INS17_ILi2ELi4ELi3EEES1A_NSV_INSB_IJS1B_S1S_EEENSB_IJS1S_SE_EEEEEEENSA_39AutoVectorizingCopyWithAssumedAlignmentILi128EEENSA_21SM90_TMA_STORE_IM2COLES2C_S2E_S2E_EEEvvEEEEvNT_6ParamsE)
        .other          _ZN7cutlass13device_kernelINS_4conv6kernel13ConvUniversalINS1_16ConvProblemShapeILNS1_8OperatorE0ELi2EEENS1_10collective14CollectiveConvINS1_47MainloopSm100TmaUmmaWarpSpecializedImplicitGemmILS5_0ELi9ELi2ELi1ELi2EN4cute5tupleIJNSA_1CILi2EEENSC_ILi1EEESE_EEEEENSB_IJNSC_ILi256EEENSC_ILi64EEENSB_IJNSC_ILi32EEEEEEEEENS_10tfloat32_tESM_NSA_8TiledMMAINSA_8MMA_AtomIJNSA_23SM100_MMA_TF32_2x1SM_SSISM_SM_fLi256ELi64ELNSA_4UMMA5MajorE0ELSR_0ELNSQ_7ScaleInE0ELSS_0EEEEEENSA_6LayoutINSB_IJSE_SE_SE_EEENSB_IJNSC_ILi0EEESX_SX_EEEEENSB_IJNSA_10UnderscoreES10_S10_EEEEENS7_6detail27Sm100ImplicitGemmTileTraitsINSA_25SM100_TMA_2SM_LOAD_IM2COLENSA_14ComposedLayoutINSA_7SwizzleILi3ELi4ELi3EEENSA_18smem_ptr_flag_bitsILi32EEENSV_INSB_IJNSC_ILi8EEESJ_EEENSB_IJSJ_SE_EEEEEEEvEENS14_INSA_18SM100_TMA_2SM_LOADES1F_vEEEENS_8epilogue10collective18CollectiveEpilogueINS1K_23Sm100TmaWarpSpecializedILi4ELi2ELi16ELb1ELb0EEEJNSB_IJNSC_ILi128EEESI_SK_EEENSB_IJNSV_IS1P_SE_EENSV_INSC_ILi16EEESE_EEEEESM_NSB_IJNSB_IJlllEEESE_SX_EEESM_S1W_NS1K_6fusion15FusionCallbacksIS1O_NS1X_17LinearCombinationISM_fSM_fLNS_15FloatRoundStyleE2EEES1Q_S1U_JEEENSA_5SM1004TMEM4LOAD26SM100_TMEM_LOAD_32dp32b16xENSA_20SM90_TMA_LOAD_IM2COLENS16_INS17_ILi2ELi4ELi3EEES1A_NSV_INSB_IJS1B_S1S_EEENSB_IJS1S_SE_EEEEEEENSA_39AutoVectorizingCopyWithAssumedAlignmentILi128EEENSA_21SM90_TMA_STORE_IM2COLES2C_S2E_S2E_EEEvvEEEEvNT_6ParamsE,@"STO_CUDA_ENTRY STV_DEFAULT"
_ZN7cutlass13device_kernelINS_4conv6kernel13ConvUniversalINS1_16ConvProblemShapeILNS1_8OperatorE0ELi2EEENS1_10collective14CollectiveConvINS1_47MainloopSm100TmaUmmaWarpSpecializedImplicitGemmILS5_0ELi9ELi2ELi1ELi2EN4cute5tupleIJNSA_1CILi2EEENSC_ILi1EEESE_EEEEENSB_IJNSC_ILi256EEENSC_ILi64EEENSB_IJNSC_ILi32EEEEEEEEENS_10tfloat32_tESM_NSA_8TiledMMAINSA_8MMA_AtomIJNSA_23SM100_MMA_TF32_2x1SM_SSISM_SM_fLi256ELi64ELNSA_4UMMA5MajorE0ELSR_0ELNSQ_7ScaleInE0ELSS_0EEEEEENSA_6LayoutINSB_IJSE_SE_SE_EEENSB_IJNSC_ILi0EEESX_SX_EEEEENSB_IJNSA_10UnderscoreES10_S10_EEEEENS7_6detail27Sm100ImplicitGemmTileTraitsINSA_25SM100_TMA_2SM_LOAD_IM2COLENSA_14ComposedLayoutINSA_7SwizzleILi3ELi4ELi3EEENSA_18smem_ptr_flag_bitsILi32EEENSV_INSB_IJNSC_ILi8EEESJ_EEENSB_IJSJ_SE_EEEEEEEvEENS14_INSA_18SM100_TMA_2SM_LOADES1F_vEEEENS_8epilogue10collective18CollectiveEpilogueINS1K_23Sm100TmaWarpSpecializedILi4ELi2ELi16ELb1ELb0EEEJNSB_IJNSC_ILi128EEESI_SK_EEENSB_IJNSV_IS1P_SE_EENSV_INSC_ILi16EEESE_EEEEESM_NSB_IJNSB_IJlllEEESE_SX_EEESM_S1W_NS1K_6fusion15FusionCallbacksIS1O_NS1X_17LinearCombinationISM_fSM_fLNS_15FloatRoundStyleE2EEES1Q_S1U_JEEENSA_5SM1004TMEM4LOAD26SM100_TMEM_LOAD_32dp32b16xENSA_20SM90_TMA_LOAD_IM2COLENS16_INS17_ILi2ELi4ELi3EEES1A_NSV_INSB_IJS1B_S1S_EEENSB_IJS1S_SE_EEEEEEENSA_39AutoVectorizingCopyWithAssumedAlignmentILi128EEENSA_21SM90_TMA_STORE_IM2COLES2C_S2E_S2E_EEEvvEEEEvNT_6ParamsE:
[----:B------:R-:W1:Y:S01]  /*0000*/  LDC R1, c[0x0][0x37c] ;  /* 0x0000df00ff017b82 */ /* 0x000e620000000800 */
[----:B------:R-:W2:Y:S01]  /*0010*/  S2R R67, SR_TID.X ;  /* 0x0000000000437919 */ /* 0x000ea20000002100 */
[----:B------:R-:W3:Y:S06]  /*0020*/  LDCU.64 UR8, c[0x0][0x890] ;  /* 0x00011200ff0877ac */ /* 0x000eec0008000a00 */
[----:B------:R-:W4:Y:S01]  /*0030*/  S2UR UR4, SR_CgaCtaId ;  /* 0x00000000000479c3 */ /* 0x000f220000008800 */
[----:B-1----:R-:W-:Y:S01]  /*0040*/  VIADD R1, R1, 0xfffffff8 ;  /* 0xfffffff801017836 */ /* 0x002fe20000000000 */
[----:B------:R-:W-:-:S02]  /*0050*/  PRMT R69, RZ, 0x7610, R69 ;  /* 0x00007610ff457816 */ /* 0x000fc40000000045 */
[----:B------:R-:W-:Y:S02]  /*0060*/  ELECT P1, URZ, PT ;  /* 0x0000000000ff782f */ /* 0x000fe40003820000 */
[----:B------:R-:W-:Y:S01]  /*0070*/  R2UR UR48, R1 ;  /* 0x00000000013072ca */ /* 0x000fe200000e0000 */
[----:B---3--:R-:W-:-:S04]  /*0080*/  UISETP.NE.U32.AND UP0, UPT, UR8, URZ, UPT ;  /* 0x000000ff0800728c */ /* 0x008fc8000bf05070 */
[----:B------:R-:W-:Y:S02]  /*0090*/  UISETP.NE.AND.EX UP0, UPT, UR9, URZ, UPT, UP0 ;  /* 0x000000ff0900728c */ /* 0x000fe4000bf05300 */
[----:B----4-:R-:W-:Y:S02]  /*00a0*/  ULOP3.LUT UR38, UR4, 0x1, URZ, 0xc0, !UPT ;  /* 0x0000000104267892 */ /* 0x010fe4000f8ec0ff */
[----:B------:R-:W-:Y:S01]  /*00b0*/  ULOP3.LUT UR37, UR4, 0x1, URZ, 0x3c, !UPT ;  /* 0x0000000104257892 */ /* 0x000fe2000f8e3cff */
[----:B--2---:R-:W-:-:S05]  /*00c0*/  SHF.R.U32.HI R70, RZ, 0x5, R67 ;  /* 0x00000005ff467819 */ /* 0x004fca0000011643 */
[----:B------:R-:W1:Y:S02]  /*00d0*/  SHFL.IDX PT, R0, R70, RZ, 0x1f ;  /* 0x00001fff46007589 */ /* 0x000e6400000e0000 */
[----:B-1----:R-:W-:Y:S01]  /*00e0*/  R2UR UR18, R0 ;  /* 0x00000000001272ca */ /* 0x002fe200000e0000 */
[----:B------:R-:W-:-:S14]  /*00f0*/  BRA.U UP0, `(.L_x_0) ;  /* 0x0000000100307547 */ /* 0x000fdc000b800000 */
[----:B------:R-:W1:Y:S02]  /*0100*/  LDCU.64 UR4, c[0x0][0x888] ;  /* 0x00011100ff0477ac */ /* 0x000e640008000a00 */
[----:B-1----:R-:W-:-:S04]  /*0110*/  UISETP.NE.U32.AND UP0, UPT, UR4, URZ, UPT ;  /* 0x000000ff0400728c */ /* 0x002fc8000bf05070 */
[----:B------:R-:W-:-:S09]  /*0120*/  UISETP.NE.AND.EX UP0, UPT, UR5, URZ, UPT, UP0 ;  /* 0x000000ff0500728c */ /* 0x000fd2000bf05300 */
[----:B------:R-:W-:Y:S05]  /*0130*/  BRA.U !UP0, `(.L_x_1) ;  /* 0x0000000108147547 */ /* 0x000fea000b800000 */
[----:B------:R-:W1:Y:S01]  /*0140*/  LDC.64 R2, c[0x0][0x888] ;  /* 0x00022200ff027b82 */ /* 0x000e620000000a00 */
[----:B------:R-:W1:Y:S02]  /*0150*/  LDCU.64 UR4, c[0x0][0x358] ;  /* 0x00006b00ff0477ac */ /* 0x000e640008000a00 */
[----:B-1----:R1:W5:Y:S01]  /*0160*/  LDG.E R27, desc[UR4][R2.64] ;  /* 0x00000004021b7981 */ /* 0x002362000c1e1900 */
[----:B------:R-:W-:Y:S01]  /*0170*/  HFMA2 R69, -RZ, RZ, 0, 5.9604644775390625e-08 ;  /* 0x00000001ff457431 */ /* 0x000fe200000001ff */
[----:B------:R-:W-:Y:S05]  /*0180*/  BRA `(.L_x_0) ;  /* 0x00000000000c7947 */ /* 0x000fea0003800000 */
.L_x_1:
[----:B------:R-:W1:Y:S01]  /*0190*/  LDCU UR4, c[0x0][0x880] ;  /* 0x00011000ff0477ac */ /* 0x000e620008000800 */
[----:B------:R-:W-:Y:S01]  /*01a0*/  HFMA2 R69, -RZ, RZ, 0, 5.9604644775390625e-08 ;  /* 0x00000001ff457431 */ /* 0x000fe200000001ff */
[----:B-1----:R-:W-:-:S07]  /*01b0*/  MOV R27, UR4 ;  /* 0x00000004001b7c02 */ /* 0x002fce0008000f00 */
.L_x_0:
[----:B------:R-:W2:Y:S02]  /*01c0*/  LDCU.64 UR4, c[0x0][0x8b0] ;  /* 0x00011600ff0477ac */ /* 0x000ea40008000a00 */
[----:B--2---:R-:W-:-:S04]  /*01d0*/  UISETP.NE.U32.AND UP0, UPT, UR4, URZ, UPT ;  /* 0x000000ff0400728c */ /* 0x004fc8000bf05070 */
[----:B------:R-:W-:-:S09]  /*01e0*/  UISETP.NE.AND.EX UP0, UPT, UR5, URZ, UPT, UP0 ;  /* 0x000000ff0500728c */ /* 0x000fd2000bf05300 */
[----:B------:R-:W-:Y:S05]  /*01f0*/  BRA.U UP0, `(.L_x_2) ;  /* 0x0000000100287547 */ /* 0x000fea000b800000 */
[----:B------:R-:W2:Y:S02]  /*0200*/  LDCU.64 UR4, c[0x0][0x8a8] ;  /* 0x00011500ff0477ac */ /* 0x000ea40008000a00 */
[----:B--2---:R-:W-:-:S04]  /*0210*/  UISETP.NE.U32.AND UP0, UPT, UR4, URZ, UPT ;  /* 0x000000ff0400728c */ /* 0x004fc8000bf05070 */
[----:B------:R-:W-:-:S09]  /*0220*/  UISETP.NE.AND.EX UP0, UPT, UR5, URZ, UPT, UP0 ;  /* 0x000000ff0500728c */ /* 0x000fd2000bf05300 */
[----:B------:R-:W-:Y:S05]  /*0230*/  BRA.U !UP0, `(.L_x_3) ;  /* 0x0000000108107547 */ /* 0x000fea000b800000 */
[----:B------:R-:W2:Y:S01]  /*0240*/  LDC.64 R24, c[0x0][0x8a8] ;  /* 0x00022a00ff187b82 */ /* 0x000ea20000000a00 */
[----:B------:R-:W2:Y:S02]  /*0250*/  LDCU.64 UR4, c[0x0][0x358] ;  /* 0x00006b00ff0477ac */ /* 0x000ea40008000a00 */
[----:B--2---:R2:W5:Y:S01]  /*0260*/  LDG.E R24, desc[UR4][R24.64] ;  /* 0x0000000418187981 */ /* 0x004562000c1e1900 */
[----:B------:R-:W-:Y:S05]  /*0270*/  BRA `(.L_x_2) ;  /* 0x0000000000087947 */ /* 0x000fea0003800000 */
.L_x_3:
[----:B------:R-:W2:Y:S02]  /*0280*/  LDCU UR4, c[0x0][0x8a0] ;  /* 0x00011400ff0477ac */ /* 0x000ea40008000800 */
[----:B--2---:R-:W-:Y:S02]  /*0290*/  MOV R24, UR4 ;  /* 0x0000000400187c02 */ /* 0x004fe40008000f00 */
.L_x_2:
[----:B------:R-:W-:Y:S01]  /*02a0*/  IMAD.U32 R0, RZ, RZ, UR18 ;  /* 0x00000012ff007e24 */ /* 0x000fe2000f8e00ff */
[----:B------:R-:W-:Y:S04]  /*02b0*/  BSSY.RECONVERGENT B0, `(.L_x_4) ;  /* 0x000000c000007945 */ /* 0x000fe80003800200 */
[C---:B------:R-:W-:Y:S02]  /*02c0*/  ISETP.NE.OR P2, PT, R0.reuse, 0x1, !P1 ;  /* 0x000000010000780c */ /* 0x040fe40004f45670 */
[----:B------:R-:W-:-:S11]  /*02d0*/  ISETP.NE.OR P0, PT, R0, 0x3, !P1 ;  /* 0x000000030000780c */ /* 0x000fd60004f05670 */
[----:B------:R-:W-:Y:S05]  /*02e0*/  @P2 BRA `(.L_x_5) ;  /* 0x0000000000202947 */ /* 0x000fea0003800000 */
[----:B------:R-:W3:Y:S02]  /*02f0*/  LDCU.64 UR4, c[0x0][0x348] ;  /* 0x00006900ff0477ac */ /* 0x000ee40008000a00 */
[----:B---3--:R-:W-:Y:S02]  /*0300*/  UIADD3 UR6, UP1, UPT, UR4, 0x80, URZ ;  /* 0x0000008004067890 */ /* 0x008fe4000ff3e0ff */
[----:B------:R-:W-:Y:S02]  /*0310*/  UIADD3 UR4, UP0, UPT, UR4, 0x180, URZ ;  /* 0x0000018004047890 */ /* 0x000fe4000ff1e0ff */
[----:B------:R-:W-:Y:S02]  /*0320*/  UIADD3.X UR7, UPT, UPT, URZ, UR5, URZ, UP1, !UPT ;  /* 0x00000005ff077290 */ /* 0x000fe40008ffe4ff */
[----:B------:R-:W-:-:S07]  /*0330*/  UIADD3.X UR5, UPT, UPT, URZ, UR5, URZ, UP0, !UPT ;  /* 0x00000005ff057290 */ /* 0x000fce00087fe4ff */
[----:B------:R3:W-:Y:S02]  /*0340*/  UTMACCTL.PF [UR6] ;  /* 0x00000000060079b9 */ /* 0x0007e40008040000 */
[----:B------:R3:W-:Y:S02]  /*0350*/  UTMACCTL.PF [UR4] ;  /* 0x00000000040079b9 */ /* 0x0007e40008040000 */
[----:B---3--:R-:W-:Y:S01]  /*0360*/  NOP ;  /* 0x0000000000007918 */ /* 0x008fe20000000000 */
.L_x_5:
[----:B------:R-:W-:Y:S05]  /*0370*/  BSYNC.RECONVERGENT B0 ;  /* 0x0000000000007941 */ /* 0x000fea0003800200 */
.L_x_4:
[----:B------:R-:W-:Y:S04]  /*0380*/  BSSY.RECONVERGENT B0, `(.L_x_6) ;  /* 0x000000a000007945 */ /* 0x000fe80003800200 */
        /* <DEDUP_REMOVED lines=9> */
.L_x_7:
[----:B------:R-:W-:Y:S05]  /*0420*/  BSYNC.RECONVERGENT B0 ;  /* 0x0000000000007941 */ /* 0x000fea0003800200 */
.L_x_6:
[----:B------:R-:W3:Y:S01]  /*0430*/  LDCU.64 UR4, c[0x0][0x888] ;  /* 0x00011100ff0477ac */ /* 0x000ee20008000a00 */
[----:B------:R-:W-:Y:S02]  /*0440*/  UISETP.EQ.U32.AND UP2, UPT, UR8, URZ, UPT ;  /* 0x000000ff0800728c */ /* 0x000fe4000bf42070 */
[----:B------:R-:W-:Y:S02]  /*0450*/  UPLOP3.LUT UP3, UPT, UPT, UPT, UPT, 0x80, 0x8 ;  /* 0x000000000008789c */ /* 0x000fe40003f6f070 */
[----:B---3--:R-:W-:-:S04]  /*0460*/  UISETP.NE.U32.AND UP0, UPT, UR4, URZ, UPT ;  /* 0x000000ff0400728c */ /* 0x008fc8000bf05070 */
[----:B------:R-:W-:-:S04]  /*0470*/  UISETP.NE.AND.EX UP1, UPT, UR5, URZ, UPT, UP0 ;  /* 0x000000ff0500728c */ /* 0x000fc8000bf25300 */
[----:B------:R-:W-:-:S04]  /*0480*/  UISETP.EQ.OR.EX UP4, UPT, UR9, URZ, !UP1, UP2 ;  /* 0x000000ff0900728c */ /* 0x000fc8000cf82720 */
[----:B------:R-:W-:-:S06]  /*0490*/  UP2UR UR4, UPR, URZ, 0x10 ;  /* 0x00000010ff047883 */ /* 0x000fcc0008000000 */
[----:B------:R-:W-:Y:S01]  /*04a0*/  MOV R79, UR4 ;  /* 0x00000004004f7c02 */ /* 0x000fe20008000f00 */
[----:B------:R-:W-:Y:S06]  /*04b0*/  BRA.U !UP4, `(.L_x_8) ;  /* 0x000000010c207547 */ /* 0x000fec000b800000 */
[----:B------:R-:W-:Y:S01]  /*04c0*/  UISETP.NE.U32.AND UP2, UPT, UR8, URZ, UPT ;  /* 0x000000ff0800728c */ /* 0x000fe2000bf45070 */
[----:B-----5:R-:W-:Y:S01]  /*04d0*/  FSETP.NEU.AND P0, PT, R27, RZ, PT ;  /* 0x000000ff1b00720b */ /* 0x020fe20003f0d000 */
[----:B------:R-:W-:Y:S02]  /*04e0*/  USEL UR4, URZ, 0xffffffff, UP1 ;  /* 0xffffffffff047887 */ /* 0x000fe40008800000 */
[----:B------:R-:W-:-:S10]  /*04f0*/  UISETP.NE.AND.EX UP2, UPT, UR9, URZ, UPT, UP2 ;  /* 0x000000ff0900728c */ /* 0x000fd4000bf45320 */
[----:B------:R-:W-:Y:S01]  /*0500*/  VOTEU.ANY UP0, P0 ;  /* 0x0000000000ff7886 */ /* 0x000fe20000000100 */
[----:B------:R-:W-:-:S04]  /*0510*/  @!UP2 USEL UR4, URZ, 0xffffffff, UP0 ;  /* 0xffffffffff04a887 */ /* 0x000fc80008000000 */
[----:B------:R-:W-:-:S04]  /*0520*/  ULOP3.LUT UR4, UR4, 0x1, URZ, 0xc0, !UPT ;  /* 0x0000000104047892 */ /* 0x000fc8000f8ec0ff */
[----:B------:R-:W-:-:S11]  /*0530*/  UISETP.NE.U32.AND UP3, UPT, UR4, 0x1, UPT ;  /* 0x000000010400788c */ /* 0x000fd6000bf65070 */
.L_x_8:
[----:B------:R-:W3:Y:S01]  /*0540*/  SHFL.IDX PT, R0, R70, RZ, 0x1f ;  /* 0x00001fff46007589 */ /* 0x000ee200000e0000 */
[----:B------:R-:W-:Y:S02]  /*0550*/  UISETP.NE.AND UP5, UPT, UR18, 0x2, UPT ;  /* 0x000000021200788c */ /* 0x000fe4000bfa5270 */
[----:B------:R-:W-:Y:S02]  /*0560*/  UISETP.NE.AND UP0, UPT, UR18, 0x2, UPT ;  /* 0x000000021200788c */ /* 0x000fe4000bf05270 */
[----:B------:R-:W-:Y:S02]  /*0570*/  UISETP.NE.OR UP2, UPT, UR38, URZ, UP5 ;  /* 0x000000ff2600728c */ /* 0x000fe4000af45670 */
[----:B------:R-:W-:-:S04]  /*0580*/  USEL UR62, URZ, 0x1, UP0 ;  /* 0x00000001ff3e7887 */ /* 0x000fc80008000000 */
[----:B------:R-:W-:Y:S02]  /*0590*/  PLOP3.LUT P3, PT, P1, PT, UP2, 0xae, 0xea ;  /* 0x0000000000ea781c */ /* 0x000fe40000f6f52e */
[----:B---3--:R-:W-:-:S13]  /*05a0*/  ISETP.NE.AND P0, PT, R0, RZ, PT ;  /* 0x000000ff0000720c */ /* 0x008fda0003f05270 */
[----:B------:R-:W-:Y:S05]  /*05b0*/  @P0 BRA `(.L_x_9) ;  /* 0x00000000007c0947 */ /* 0x000fea0003800000 */
[----:B------:R-:W-:Y:S01]  /*05c0*/  ELECT P0, URZ, PT ;  /* 0x0000000000ff782f */ /* 0x000fe20003800000 */
[----:B------:R-:W-:-:S12]  /*05d0*/  BSSY.RECONVERGENT B0, `(.L_x_9) ;  /* 0x000001d000007945 */ /* 0x000fd80003800200 */
[----:B------:R-:W-:Y:S05]  /*05e0*/  @!P0 BRA `(.L_x_10) ;  /* 0x00000000006c8947 */ /* 0x000fea0003800000 */
[----:B------:R-:W3:Y:S01]  /*05f0*/  S2UR UR5, SR_CgaCtaId ;  /* 0x00000000000579c3 */ /* 0x000ee20000008800 */
[----:B------:R-:W-:Y:S01]  /*0600*/  UMOV UR4, 0x400 ;  /* 0x0000040000047882 */ /* 0x000fe20000000000 */
[----:B------:R-:W-:Y:S02]  /*0610*/  UMOV UR6, 0x1 ;  /* 0x0000000100067882 */ /* 0x000fe40000000000 */
[----:B------:R-:W-:-:S04]  /*0620*/  UIADD3 UR6, UPT, UPT, -UR6, 0x100000, URZ ;  /* 0x0010000006067890 */ /* 0x000fc8000fffe1ff */
[----:B------:R-:W-:Y:S02]  /*0630*/  USHF.L.U32 UR7, UR6, 0xb, URZ ;  /* 0x0000000b06077899 */ /* 0x000fe400080006ff */
[----:B------:R-:W-:Y:S02]  /*0640*/  USHF.L.U32 UR6, UR6, 0x1, URZ ;  /* 0x0000000106067899 */ /* 0x000fe400080006ff */
[----:B---3--:R-:W-:Y:S01]  /*0650*/  ULEA UR4, UR5, UR4, 0x18 ;  /* 0x0000000405047291 */ /* 0x008fe2000f8ec0ff */
[----:B------:R-:W3:Y:S11]  /*0660*/  FENCE.VIEW.ASYNC.S ;  /* 0x00000000000073c6 */ /* 0x000ef60000000000 */
[----:B---3--:R3:W4:Y:S01]  /*0670*/  SYNCS.EXCH.64 URZ, [UR4], UR6 ;  /* 0x0000000604ff75b2 */ /* 0x0087220008000100 */
[----:B------:R3:W1:Y:S01]  /*0680*/  SYNCS.EXCH.64 URZ, [UR4+0x48], UR6 ;  /* 0x0000480604ff75b2 */ /* 0x0006620008000100 */
        /* <DEDUP_REMOVED lines=15> */
[----:B------:R3:W1:Y:S02]  /*0780*/  SYNCS.EXCH.64 URZ, [UR4+0x88], UR6 ;  /* 0x0000880604ff75b2 */ /* 0x0006640008000100 */
[----:B---3--:R-:W-:Y:S01]  /*0790*/  NOP ;  /* 0x0000000000007918 */ /* 0x008fe20000000000 */
.L_x_10:
[----:B------:R-:W-:Y:S05]  /*07a0*/  BSYNC.RECONVERGENT B0 ;  /* 0x0000000000007941 */ /* 0x000fea0003800200 */
.L_x_9:
[----:B------:R-:W3:Y:S01]  /*07b0*/  SHFL.IDX PT, R0, R70, RZ, 0x1f ;  /* 0x00001fff46007589 */ /* 0x000ee200000e0000 */
[----:B------:R-:W-:Y:S01]  /*07c0*/  NOP ;  /* 0x0000000000007918 */ /* 0x000fe20000000000 */
[----:B---3--:R-:W-:-:S13]  /*07d0*/  ISETP.NE.AND P0, PT, R0, 0x1, PT ;  /* 0x000000010000780c */ /* 0x008fda0003f05270 */
[----:B------:R-:W-:Y:S05]  /*07e0*/  @P0 BRA `(.L_x_11) ;  /* 0x0000000000580947 */ /* 0x000fea0003800000 */
[----:B------:R-:W3:Y:S01]  /*07f0*/  S2UR UR5, SR_CgaCtaId ;  /* 0x00000000000579c3 */ /* 0x000ee20000008800 */
[----:B------:R-:W-:Y:S01]  /*0800*/  UMOV UR4, 0x400 ;  /* 0x0000040000047882 */ /* 0x000fe20000000000 */
[----:B------:R-:W-:Y:S01]  /*0810*/  UMOV UR8, 0x20 ;  /* 0x0000002000087882 */ /* 0x000fe20000000000 */
[----:B------:R-:W-:Y:S01]  /*0820*/  UMOV UR6, 0x80 ;  /* 0x0000008000067882 */ /* 0x000fe20000000000 */
[----:B------:R-:W-:-:S04]  /*0830*/  UIADD3 UR8, UPT, UPT, -UR8, 0x100000, URZ ;  /* 0x0010000008087890 */ /* 0x000fc8000fffe1ff */
[----:B------:R-:W-:Y:S02]  /*0840*/  USHF.L.U32 UR9, UR8, 0xb, URZ ;  /* 0x0000000b08097899 */ /* 0x000fe400080006ff */
[----:B------:R-:W-:Y:S02]  /*0850*/  USHF.L.U32 UR8, UR8, 0x1, URZ ;  /* 0x0000000108087899 */ /* 0x000fe400080006ff */
[----:B------:R-:W-:-:S04]  /*0860*/  UIADD3 UR6, UPT, UPT, -UR6, 0x100000, URZ ;  /* 0x0010000006067890 */ /* 0x000fc8000fffe1ff */
[----:B------:R-:W-:Y:S02]  /*0870*/  USHF.L.U32 UR7, UR6, 0xb, URZ ;  /* 0x0000000b06077899 */ /* 0x000fe400080006ff */
[----:B------:R-:W-:Y:S01]  /*0880*/  USHF.L.U32 UR6, UR6, 0x1, URZ ;  /* 0x0000000106067899 */ /* 0x000fe200080006ff */
[----:B------:R-:W-:Y:S01]  /*0890*/  ELECT P0, URZ, PT ;  /* 0x0000000000ff782f */ /* 0x000fe20003800000 */
[----:B---3--:R-:W-:Y:S01]  /*08a0*/  ULEA UR4, UR5, UR4, 0x18 ;  /* 0x0000000405047291 */ /* 0x008fe2000f8ec0ff */
[----:B------:R-:W3:Y:S11]  /*08b0*/  FENCE.VIEW.ASYNC.S ;  /* 0x00000000000073c6 */ /* 0x000ef60000000000 */
[----:B---3--:R3:W1:Y:S01]  /*08c0*/  SYNCS.EXCH.64 URZ, [UR4+0x90], UR8 ;  /* 0x0000900804ff75b2 */ /* 0x0086620008000100 */
[----:B------:R3:W1:Y:S01]  /*08d0*/  SYNCS.EXCH.64 URZ, [UR4+0xb0], UR6 ;  /* 0x0000b00604ff75b2 */ /* 0x0006620008000100 */
[----:B------:R3:W1:Y:S01]  /*08e0*/  SYNCS.EXCH.64 URZ, [UR4+0x98], UR8 ;  /* 0x0000980804ff75b2 */ /* 0x0006620008000100 */
[----:B------:R3:W1:Y:S01]  /*08f0*/  SYNCS.EXCH.64 URZ, [UR4+0xb8], UR6 ;  /* 0x0000b80604ff75b2 */ /* 0x0006620008000100 */
[----:B------:R3:W1:Y:S01]  /*0900*/  SYNCS.EXCH.64 URZ, [UR4+0xa0], UR8 ;  /* 0x0000a00804ff75b2 */ /* 0x0006620008000100 */
[----:B------:R3:W1:Y:S01]  /*0910*/  SYNCS.EXCH.64 URZ, [UR4+0xc0], UR6 ;  /* 0x0000c00604ff75b2 */ /* 0x0006620008000100 */
[----:B------:R3:W1:Y:S01]  /*0920*/  SYNCS.EXCH.64 URZ, [UR4+0xa8], UR8 ;  /* 0x0000a80804ff75b2 */ /* 0x0006620008000100 */
[----:B------:R3:W1:Y:S01]  /*0930*/  SYNCS.EXCH.64 URZ, [UR4+0xc8], UR6 ;  /* 0x0000c80604ff75b2 */ /* 0x0006620008000100 */
[----:B------:R-:W-:Y:S01]  /*0940*/  NOP ;  /* 0x0000000000007918 */ /* 0x000fe20000000000 */
.L_x_11:
[----:B------:R-:W2:Y:S01]  /*0950*/  SHFL.IDX PT, R0, R70, RZ, 0x1f ;  /* 0x00001fff46007589 */ /* 0x000ea200000e0000 */
[----:B------:R-:W-:Y:S01]  /*0960*/  NOP ;  /* 0x0000000000007918 */ /* 0x000fe20000000000 */
[----:B--2---:R-:W-:-:S13]  /*0970*/  ISETP.NE.AND P0, PT, R0, 0x3, PT ;  /* 0x000000030000780c */ /* 0x004fda0003f05270 */
[----:B------:R-:W-:Y:S05]  /*0980*/  @P0 BRA `(.L_x_12) ;  /* 0x0000000000300947 */ /* 0x000fea0003800000 */
[----:B------:R-:W2:Y:S01]  /*0990*/  S2UR UR5, SR_CgaCtaId ;  /* 0x00000000000579c3 */ /* 0x000ea20000008800 */
[----:B---3--:R-:W-:Y:S01]  /*09a0*/  UMOV UR4, 0x400 ;  /* 0x0000040000047882 */ /* 0x008fe20000000000 */
[----:B------:R-:W-:Y:S01]  /*09b0*/  UMOV UR6, 0x20 ;  /* 0x0000002000067882 */ /* 0x000fe20000000000 */
[----:B------:R-:W-:Y:S01]  /*09c0*/  ELECT P0, URZ, PT ;  /* 0x0000000000ff782f */ /* 0x000fe20003800000 */
[----:B------:R-:W-:-:S04]  /*09d0*/  UIADD3 UR6, UPT, UPT, -UR6, 0x100000, URZ ;  /* 0x0010000006067890 */ /* 0x000fc8000fffe1ff */
[----:B------:R-:W-:Y:S02]  /*09e0*/  USHF.L.U32 UR7, UR6, 0xb, URZ ;  /* 0x0000000b06077899 */ /* 0x000fe400080006ff */
[----:B------:R-:W-:Y:S02]  /*09f0*/  USHF.L.U32 UR6, UR6, 0x1, URZ ;  /* 0x0000000106067899 */ /* 0x000fe400080006ff */
[----:B--2---:R-:W-:Y:S01]  /*0a00*/  ULEA UR4, UR5, UR4, 0x18 ;  /* 0x0000000405047291 */ /* 0x004fe2000f8ec0ff */
[----:B------:R-:W2:Y:S11]  /*0a10*/  FENCE.VIEW.ASYNC.S ;  /* 0x00000000000073c6 */ /* 0x000eb60000000000 */
[----:B--2---:R2:W3:Y:S01]  /*0a20*/  SYNCS.EXCH.64 URZ, [UR4+0xd0], UR6 ;  /* 0x0000d00604ff75b2 */ /* 0x0044e20008000100 */
[----:B------:R2:W1:Y:S01]  /*0a30*/  SYNCS.EXCH.64 URZ, [UR4+0xd8], UR6 ;  /* 0x0000d80604ff75b2 */ /* 0x0004620008000100 */
[----:B------:R-:W-:Y:S01]  /*0a40*/  NOP ;  /* 0x0000000000007918 */ /* 0x000fe20000000000 */
.L_x_12:
[----:B------:R-:W4:Y:S01]  /*0a50*/  SHFL.IDX PT, R0, R70, RZ, 0x1f ;  /* 0x00001fff46007589 */ /* 0x000f2200000e0000 */
[----:B------:R-:W-:Y:S01]  /*0a60*/  NOP ;  /* 0x0000000000007918 */ /* 0x000fe20000000000 */
[----:B----4-:R-:W-:-:S13]  /*0a70*/  ISETP.NE.AND P0, PT, R0, 0x4, PT ;  /* 0x000000040000780c */ /* 0x010fda0003f05270 */
[----:B------:R-:W-:Y:S05]  /*0a80*/  @P0 BRA `(.L_x_13) ;  /* 0x0000000000440947 */ /* 0x000fea0003800000 */
[----:B------:R-:W4:Y:S01]  /*0a90*/  S2UR UR5, SR_CgaCtaId ;  /* 0x00000000000579c3 */ /* 0x000f220000008800 */
[----:B--23--:R-:W-:Y:S01]  /*0aa0*/  UMOV UR4, 0x1e0 ;  /* 0x000001e000047882 */ /* 0x00cfe20000000000 */
[----:B------:R-:W-:Y:S01]  /*0ab0*/  UMOV UR6, 0x400 ;  /* 0x0000040000067882 */ /* 0x000fe20000000000 */
[----:B------:R-:W-:Y:S01]  /*0ac0*/  USEL UR4, UR4, 0x1a0, UP3 ;  /* 0x000001a004047887 */ /* 0x000fe20009800000 */
[----:B------:R-:W-:Y:S01]  /*0ad0*/  UMOV UR8, 0x1 ;  /* 0x0000000100087882 */ /* 0x000fe20000000000 */
[----:B------:R-:W-:Y:S01]  /*0ae0*/  ELECT P0, URZ, PT ;  /* 0x0000000000ff782f */ /* 0x000fe20003800000 */
[----:B------:R-:W-:-:S04]  /*0af0*/  UIADD3 UR8, UPT, UPT, -UR8, 0x100000, URZ ;  /* 0x0010000008087890 */ /* 0x000fc8000fffe1ff */
[----:B------:R-:W-:Y:S02]  /*0b00*/  USHF.L.U32 UR9, UR8, 0xb, URZ ;  /* 0x0000000b08097899 */ /* 0x000fe400080006ff */
[----:B------:R-:W-:Y:S02]  /*0b10*/  USHF.L.U32 UR8, UR8, 0x1, URZ ;  /* 0x0000000108087899 */ /* 0x000fe400080006ff */
[----:B----4-:R-:W-:Y:S02]  /*0b20*/  ULEA UR6, UR5, UR6, 0x18 ;  /* 0x0000000605067291 */ /* 0x010fe4000f8ec0ff */
[----:B------:R-:W-:-:S04]  /*0b30*/  UIADD3 UR4, UPT, UPT, -UR4, 0x100000, URZ ;  /* 0x0010000004047890 */ /* 0x000fc8000fffe1ff */
[----:B------:R-:W-:Y:S02]  /*0b40*/  USHF.L.U32 UR5, UR4, 0xb, URZ ;  /* 0x0000000b04057899 */ /* 0x000fe400080006ff */
[----:B------:R-:W-:Y:S01]  /*0b50*/  USHF.L.U32 UR4, UR4, 0x1, URZ ;  /* 0x0000000104047899 */ /* 0x000fe200080006ff */
[----:B------:R-:W2:Y:S03]  /*0b60*/  FENCE.VIEW.ASYNC.S ;  /* 0x00000000000073c6 */ /* 0x000ea60000000000 */
[----:B--2---:R4:W2:Y:S08]  /*0b70*/  SYNCS.EXCH.64 URZ, [UR6+0xe0], UR8 ;  /* 0x0000e00806ff75b2 */ /* 0x0048b00008000100 */
[----:B------:R4:W3:Y:S02]  /*0b80*/  SYNCS.EXCH.64 URZ, [UR6+0xe8], UR4 ;  /* 0x0000e80406ff75b2 */ /* 0x0008e40008000100 */
[----:B----4-:R-:W-:Y:S01]  /*0b90*/  NOP ;  /* 0x0000000000007918 */ /* 0x010fe20000000000 */
.L_x_13:
[----:B------:R-:W4:Y:S01]  /*0ba0*/  SHFL.IDX PT, R0, R70, RZ, 0x1f ;  /* 0x00001fff46007589 */ /* 0x000f2200000e0000 */
[----:B------:R-:W-:Y:S01]  /*0bb0*/  ISETP.NE.OR P1, PT, RZ, UR18, !P1 ;  /* 0x00000012ff007c0c */ /* 0x000fe2000cf25670 */
[----:B------:R-:W-:Y:S01]  /*0bc0*/  NOP ;  /* 0x0000000000007918 */ /* 0x000fe20000000000 */
[----:B----4-:R-:W-:-:S13]  /*0bd0*/  ISETP.NE.AND P0, PT, R0, 0x5, PT ;  /* 0x000000050000780c */ /* 0x010fda0003f05270 */
[----:B------:R-:W-:Y:S05]  /*0be0*/  @P0 BRA `(.L_x_14) ;  /* 0x0000000000480947 */ /* 0x000fea0003800000 */
[----:B------:R-:W4:Y:S01]  /*0bf0*/  S2UR UR5, SR_CgaCtaId ;  /* 0x00000000000579c3 */ /* 0x000f220000008800 */
[----:B--23--:R-:W-:Y:S01]  /*0c00*/  UMOV UR4, 0x400 ;  /* 0x0000040000047882 */ /* 0x00cfe20000000000 */
        /* <DEDUP_REMOVED lines=9> */
[----:B----4-:R-:W-:Y:S01]  /*0ca0*/  ULEA UR4, UR5, UR4, 0x18 ;  /* 0x0000000405047291 */ /* 0x010fe2000f8ec0ff */
[----:B------:R-:W2:Y:S11]  /*0cb0*/  FENCE.VIEW.ASYNC.S ;  /* 0x00000000000073c6 */ /* 0x000eb60000000000 */
[----:B--2---:R4:W2:Y:S01]  /*0cc0*/  SYNCS.EXCH.64 URZ, [UR4+0xf0], UR6 ;  /* 0x0000f00604ff75b2 */ /* 0x0048a20008000100 */
[----:B------:R4:W3:Y:S01]  /*0cd0*/  SYNCS.EXCH.64 URZ, [UR4+0x100], UR8 ;  /* 0x0001000804ff75b2 */ /* 0x0008e20008000100 */
[----:B------:R4:W1:Y:S01]  /*0ce0*/  SYNCS.EXCH.64 URZ, [UR4+0xf8], UR6 ;  /* 0x0000f80604ff75b2 */ /* 0x0008620008000100 */
[----:B------:R4:W1:Y:S02]  /*0cf0*/  SYNCS.EXCH.64 URZ, [UR4+0x108], UR8 ;  /* 0x0001080804ff75b2 */ /* 0x0008640008000100 */
[----:B----4-:R-:W-:Y:S01]  /*0d00*/  NOP ;  /* 0x0000000000007918 */ /* 0x010fe20000000000 */
.L_x_14:
[----:B--23--:R-:W2:Y:S01]  /*0d10*/  S2UR UR7, SR_CgaCtaId ;  /* 0x00000000000779c3 */ /* 0x00cea20000008800 */
[----:B------:R-:W-:Y:S01]  /*0d20*/  VOTEU.ALL UP0, P1 ;  /* 0x0000000000ff7886 */ /* 0x000fe20000800000 */
[----:B------:R-:W-:Y:S01]  /*0d30*/  UMOV UR4, 0x20 ;  /* 0x0000002000047882 */ /* 0x000fe20000000000 */
[----:B------:R-:W-:Y:S01]  /*0d40*/  NOP ;  /* 0x0000000000007918 */ /* 0x000fe20000000000 */
[----:B-1----:R-:W-:Y:S01]  /*0d50*/  LOP3.LUT R3, R67, 0x1f, RZ, 0xc0, !PT ;  /* 0x0000001f43037812 */ /* 0x002fe200078ec0ff */
[----:B------:R-:W-:Y:S01]  /*0d60*/  UISETP.NE.AND UP4, UPT, UR18, URZ, UPT ;  /* 0x000000ff1200728c */ /* 0x000fe2000bf85270 */
[----:B------:R-:W-:Y:S01]  /*0d70*/  @!UP0 UMOV UR6, 0x400 ;  /* 0x0000040000068882 */ /* 0x000fe20000000000 */
[----:B------:R-:W-:-:S04]  /*0d80*/  @!UP0 UIADD3 UR4, UPT, UPT, -UR4, 0x100000, URZ ;  /* 0x0010000004048890 */ /* 0x000fc8000fffe1ff */
[----:B------:R-:W-:Y:S02]  /*0d90*/  @!UP0 USHF.L.U32 UR5, UR4, 0xb, URZ ;  /* 0x0000000b04058899 */ /* 0x000fe400080006ff */
[----:B------:R-:W-:Y:S02]  /*0da0*/  @!UP0 USHF.L.U32 UR4, UR4, 0x1, URZ ;  /* 0x0000000104048899 */ /* 0x000fe400080006ff */
[----:B--2---:R-:W-:Y:S01]  /*0db0*/  @!UP0 ULEA UR6, UR7, UR6, 0x18 ;  /* 0x0000000607068291 */ /* 0x004fe2000f8ec0ff */
[----:B------:R-:W1:Y:S01]  /*0dc0*/  LDCU UR7, c[0x0][0x36c] ;  /* 0x00006d80ff0777ac */ /* 0x000e620008000800 */
[----:B------:R-:W-:Y:S01]  /*0dd0*/  VOTEU.ALL UP0, P1 ;  /* 0x0000000000ff7886 */ /* 0x000fe20000800000 */
[----:B------:R-:W2:Y:S09]  /*0de0*/  FENCE.VIEW.ASYNC.S ;  /* 0x00000000000073c6 */ /* 0x000eb20000000000 */
[----:B--2---:R2:W3:Y:S01]  /*0df0*/  @!UP0 SYNCS.EXCH.64 URZ, [UR6+0x110], UR4 ;  /* 0x0001100406ff85b2 */ /* 0x0044e20008000100 */
[----:B-1----:R-:W-:-:S09]  /*0e00*/  UISETP.EQ.U32.AND UP6, UPT, UR7, 0x1, UPT ;  /* 0x000000010700788c */ /* 0x002fd2000bfc2070 */
[----:B--2---:R-:W-:Y:S05]  /*0e10*/  BRA.U !UP6, `(.L_x_15) ;  /* 0x000000010e087547 */ /* 0x004fea000b800000 */
[----:B---3--:R-:W-:Y:S01]  /*0e20*/  UCGABAR_ARV ;  /* 0x00000000000079c7 */ /* 0x008fe20008000000 */
[----:B------:R-:W-:Y:S05]  /*0e30*/  BRA `(.L_x_16) ;  /* 0x0000000000047947 */ /* 0x000fea0003800000 */
.L_x_15:
[----:B---3--:R-:W-:Y:S01]  /*0e40*/  NOP ;  /* 0x0000000000007918 */ /* 0x008fe20000000000 */
.L_x_16:
[----:B------:R-:W1:Y:S01]  /*0e50*/  S2UR UR20, SR_CTAID.X ;  /* 0x00000000001479c3 */ /* 0x000e620000002500 */
[----:B------:R-:W-:-:S05]  /*0e60*/  CS2R.32 R78, SR_CgaSize ;  /* 0x00000000004e7805 */ /* 0x000fca0000008a00 */
[----:B------:R-:W-:-:S05]  /*0e70*/  IMAD R78, R78, -0xa0, RZ ;  /* 0xffffff604e4e7824 */ /* 0x000fca00078e02ff */
[----:B------:R-:W-:-:S14]  /*0e80*/  R2UR UR5, R78 ;  /* 0x000000004e0572ca */ /* 0x000fdc00000e0000 */
[----:B------:R-:W2:Y:S01]  /*0e90*/  LDCU UR5, c[0x0][UR5+0x2b0] ;  /* 0x00005600050577ac */ /* 0x000ea20008000800 */
[----:B------:R-:W-:-:S05]  /*0ea0*/  CS2R.32 R78, SR_CgaSize ;  /* 0x00000000004e7805 */ /* 0x000fca0000008a00 */
[----:B------:R-:W-:-:S05]  /*0eb0*/  IMAD R78, R78, -0xa0, RZ ;  /* 0xffffff604e4e7824 */ /* 0x000fca00078e02ff */
[----:B------:R-:W-:-:S14]  /*0ec0*/  R2UR UR4, R78 ;  /* 0x000000004e0472ca */ /* 0x000fdc00000e0000 */
[----:B------:R-:W3:Y:S01]  /*0ed0*/  LDCU UR4, c[0x0][UR4+0x2b4] ;  /* 0x00005680040477ac */ /* 0x000ee20008000800 */
[----:B------:R-:W4:Y:S01]  /*0ee0*/  S2UR UR21, SR_CTAID.Y ;  /* 0x00000000001579c3 */ /* 0x000f220000002600 */
[----:B------:R-:W-:-:S05]  /*0ef0*/  CS2R.32 R78, SR_CgaSize ;  /* 0x00000000004e7805 */ /* 0x000fca0000008a00 */
[----:B------:R-:W-:-:S05]  /*0f00*/  IMAD R78, R78, -0xa0, RZ ;  /* 0xffffff604e4e7824 */ /* 0x000fca00078e02ff */
[----:B------:R-:W-:-:S14]  /*0f10*/  R2UR UR7, R78 ;  /* 0x000000004e0772ca */ /* 0x000fdc00000e0000 */
[----:B------:R-:W3:Y:S01]  /*0f20*/  LDCU UR7, c[0x0][UR7+0x2a0] ;  /* 0x00005400070777ac */ /* 0x000ee20008000800 */
[----:B------:R-:W-:-:S05]  /*0f30*/  CS2R.32 R78, SR_CgaSize ;  /* 0x00000000004e7805 */ /* 0x000fca0000008a00 */
[----:B------:R-:W-:-:S05]  /*0f40*/  IMAD R78, R78, -0xa0, RZ ;  /* 0xffffff604e4e7824 */ /* 0x000fca00078e02ff */
[----:B------:R-:W-:-:S14]  /*0f50*/  R2UR UR8, R78 ;  /* 0x000000004e0872ca */ /* 0x000fdc00000e0000 */
[----:B------:R-:W3:Y:S01]  /*0f60*/  LDCU UR8, c[0x0][UR8+0x2a4] ;  /* 0x00005480080877ac */ /* 0x000ee20008000800 */
[----:B------:R-:W3:Y:S01]  /*0f70*/  LDCU UR19, c[0x0][0xb24] ;  /* 0x00016480ff1377ac */ /* 0x000ee20008000800 */
[----:B------:R-:W3:Y:S01]  /*0f80*/  LDCU UR39, c[0x0][0xb24] ;  /* 0x00016480ff2777ac */ /* 0x000ee20008000800 */
[----:B-1----:R-:W-:Y:S01]  /*0f90*/  I2FP.F32.U32 R2, UR20 ;  /* 0x0000001400027c45 */ /* 0x002fe20008201000 */
[----:B------:R-:W1:Y:S04]  /*0fa0*/  LDCU UR24, c[0x0][0xb30] ;  /* 0x00016600ff1877ac */ /* 0x000e680008000800 */
[----:B--2---:R-:W-:Y:S01]  /*0fb0*/  FMUL R2, R2, UR5 ;  /* 0x0000000502027c20 */ /* 0x004fe20008400000 */
[----:B----4-:R-:W-:-:S05]  /*0fc0*/  I2FP.F32.U32 R0, UR21 ;  /* 0x0000001500007c45 */ /* 0x010fca0008201000 */
[----:B------:R-:W2:Y:S01]  /*0fd0*/  F2I.U32.TRUNC.NTZ R2, R2 ;  /* 0x0000000200027305 */ /* 0x000ea2000020f000 */
[----:B---3--:R-:W-:-:S07]  /*0fe0*/  FMUL R0, R0, UR4 ;  /* 0x0000000400007c20 */ /* 0x008fce0008400000 */
[----:B------:R-:W3:Y:S01]  /*0ff0*/  F2I.U32.TRUNC.NTZ R0, R0 ;  /* 0x0000000000007305 */ /* 0x000ee2000020f000 */
[----:B--2---:R-:W-:Y:S02]  /*1000*/  R2UR UR4, R2 ;  /* 0x00000000020472ca */ /* 0x004fe400000e0000 */
[----:B------:R-:W-:Y:S02]  /*1010*/  PRMT R2, RZ, 0x7610, R2 ;  /* 0x00007610ff027816 */ /* 0x000fe40000000002 */
[----:B---3--:R-:W-:Y:S02]  /*1020*/  R2UR UR6, R0 ;  /* 0x00000000000672ca */ /* 0x008fe400000e0000 */
[----:B------:R-:W-:-:S07]  /*1030*/  PRMT R0, RZ, 0x7610, R0 ;  /* 0x00007610ff007816 */ /* 0x000fce0000000000 */
[----:B------:R-:W-:-:S04]  /*1040*/  UIADD3 UR5, UPT, UPT, -UR4, URZ, URZ ;  /* 0x000000ff04057290 */ /* 0x000fc8000fffe1ff */
[----:B------:R-:W-:Y:S02]  /*1050*/  UIMAD UR5, UR7, UR5, UR20 ;  /* 0x00000005070572a4 */ /* 0x000fe4000f8e0214 */
[----:B------:R-:W-:-:S04]  /*1060*/  UIADD3 UR4, UPT, UPT, -UR6, URZ, URZ ;  /* 0x000000ff06047290 */ /* 0x000fc8000fffe1ff */
[----:B------:R-:W-:Y:S01]  /*1070*/  IMAD.U32 R78, RZ, RZ, UR5 ;  /* 0x00000005ff4e7e24 */ /* 0x000fe2000f8e00ff */
[----:B------:R-:W-:-:S06]  /*1080*/  UIMAD UR4, UR8, UR4, UR21 ;  /* 0x00000004080472a4 */ /* 0x000fcc000f8e0215 */
[----:B------:R-:W-:Y:S01]  /*1090*/  IMAD.U32 R77, RZ, RZ, UR4 ;  /* 0x00000004ff4d7e24 */ /* 0x000fe2000f8e00ff */
[----:B-1----:R-:W-:Y:S06]  /*10a0*/  BRA.U UP4, `(.L_x_17) ;  /* 0x0000000104307547 */ /* 0x002fec000b800000 */
[----:B------:R-:W-:Y:S01]  /*10b0*/  R2UR UR5, R77 ;  /* 0x000000004d0572ca */ /* 0x000fe200000e0000 */
[----:B------:R-:W-:Y:S01]  /*10c0*/  UMOV UR7, 0x3 ;  /* 0x0000000300077882 */ /* 0x000fe20000000000 */
[----:B------:R-:W-:-:S11]  /*10d0*/  R2UR UR4, R78 ;  /* 0x000000004e0472ca */ /* 0x000fd600000e0000 */
[----:B------:R-:W-:-:S04]  /*10e0*/  UISETP.NE.AND UP0, UPT, UR5, URZ, UPT ;  /* 0x000000ff0500728c */ /* 0x000fc8000bf05270 */
[----:B------:R-:W-:Y:S02]  /*10f0*/  UISETP.LT.U32.OR UP0, UPT, UR4, 0x2, !UP0 ;  /* 0x000000020400788c */ /* 0x000fe4000c701470 */
[----:B------:R-:W-:Y:S02]  /*1100*/  ULOP3.LUT UR4, UR4, 0xfffffffe, URZ, 0xc0, !UPT ;  /* 0xfffffffe04047892 */ /* 0x000fe4000f8ec0ff */
[----:B------:R-:W-:Y:S02]  /*1110*/  USEL UR6, URZ, 0x1, !UP0 ;  /* 0x00000001ff067887 */ /* 0x000fe4000c000000 */
[----:B------:R-:W-:Y:S02]  /*1120*/  USEL UR5, URZ, 0x2, !UP0 ;  /* 0x00000002ff057887 */ /* 0x000fe4000c000000 */
[----:B------:R-:W-:Y:S02]  /*1130*/  USHF.L.U32 UR4, UR7, UR4, URZ ;  /* 0x0000000407047299 */ /* 0x000fe400080006ff */
[----:B------:R-:W-:-:S04]  /*1140*/  UIADD3 UR5, UPT, UPT, UR6, UR5, URZ ;  /* 0x0000000506057290 */ /* 0x000fc8000fffe0ff */
[----:B------:R-:W-:Y:S02]  /*1150*/  IMAD.U32 R0, RZ, RZ, UR4 ;  /* 0x00000004ff007e24 */ /* 0x000fe4000f8e00ff */
[----:B------:R-:W-:-:S07]  /*1160*/  IMAD.U32 R2, RZ, RZ, UR5 ;  /* 0x00000005ff027e24 */ /* 0x000fce000f8e00ff */
.L_x_17:
[----:B------:R-:W1:Y:S01]  /*1170*/  S2UR UR52, SR_CTAID.Z ;  /* 0x00000000003479c3 */ /* 0x000e620000002700 */
[----:B------:R-:W-:Y:S01]  /*1180*/  UISETP.GE.AND UP0, UPT, UR19, 0x1, UPT ;  /* 0x000000011300788c */ /* 0x000fe2000bf06270 */
[----:B------:R-:W-:-:S08]  /*1190*/  UMOV UR51, UR20 ;  /* 0x0000001400337c82 */ /* 0x000fd00008000000 */
[----:B------:R-:W-:Y:S05]  /*11a0*/  BRA.U !UP0, `(.L_x_18) ;  /* 0x0000000108d47547 */ /* 0x000fea000b800000 */
[----:B------:R-:W2:Y:S01]  /*11b0*/  LDCU.128 UR12, c[0x0][0xb10] ;  /* 0x00016200ff0c77ac */ /* 0x000ea20008000c00 */
[----:B------:R-:W3:Y:S01]  /*11c0*/  LDCU UR22, c[0x0][0xb0c] ;  /* 0x00016180ff1677ac */ /* 0x000ee20008000800 */
[----:B------:R-:W4:Y:S01]  /*11d0*/  LDCU UR6, c[0x0][0x370] ;  /* 0x00006e00ff0677ac */ /* 0x000f220008000800 */
[----:B------:R-:W1:Y:S01]  /*11e0*/  LDCU UR7, c[0x0][0x374] ;  /* 0x00006e80ff0777ac */ /* 0x000e620008000800 */
[----:B------:R-:W1:Y:S01]  /*11f0*/  LDCU UR23, c[0x0][0xb20] ;  /* 0x00016400ff1777ac */ /* 0x000e620008000800 */
[----:B--2---:R-:W-:Y:S02]  /*1200*/  UIMAD.WIDE.U32 UR4, UR20, UR12, URZ ;  /* 0x0000000c140472a5 */ /* 0x004fe4000f8e00ff */
[----:B---3--:R-:W-:Y:S01]  /*1210*/  UISETP.NE.AND UP0, UPT, UR22, 0x1, UPT ;  /* 0x000000011600788c */ /* 0x008fe2000bf05270 */
[----:B------:R-:W2:Y:S01]  /*1220*/  LDCU.64 UR8, c[0x0][0xb28] ;  /* 0x00016500ff0877ac */ /* 0x000ea20008000a00 */
[----:B----4-:R-:W-:-:S03]  /*1230*/  UIMAD.WIDE.U32 UR10, UR6, UR12, URZ ;  /* 0x0000000c060a72a5 */ /* 0x010fc6000f8e00ff */
[----:B------:R-:W-:Y:S01]  /*1240*/  UMOV UR4, UR5 ;  /* 0x0000000500047c82 */ /* 0x000fe20008000000 */
[----:B------:R-:W-:Y:S02]  /*1250*/  UISETP.NE.AND UP2, UPT, UR19, 0x1, UPT ;  /* 0x000000011300788c */ /* 0x000fe4000bf45270 */
[----:B------:R-:W-:Y:S01]  /*1260*/  USHF.R.U32.HI UR4, URZ, UR13, UR4 ;  /* 0x0000000dff047299 */ /* 0x000fe20008011604 */
[----:B------:R-:W-:Y:S01]  /*1270*/  UMOV UR10, UR11 ;  /* 0x0000000b000a7c82 */ /* 0x000fe20008000000 */
[----:B------:R-:W-:Y:S02]  /*1280*/  UIMAD.WIDE.U32 UR16, UR21, UR15, URZ ;  /* 0x0000000f151072a5 */ /* 0x000fe4000f8e00ff */
[----:B------:R-:W-:Y:S02]  /*1290*/  USEL UR5, UR20, UR4, !UP0 ;  /* 0x0000000414057287 */ /* 0x000fe4000c000000 */
[----:B------:R-:W-:Y:S02]  /*12a0*/  @UP0 USHF.R.U32.HI UR6, URZ, UR13, UR10 ;  /* 0x0000000dff060299 */ /* 0x000fe4000801160a */
[----:B------:R-:W-:-:S02]  /*12b0*/  UISETP.NE.AND UP0, UPT, UR14, 0x1, UPT ;  /* 0x000000010e00788c */ /* 0x000fc4000bf05270 */
[----:B-1----:R-:W-:Y:S02]  /*12c0*/  UIMAD.WIDE.U32 UR10, UR7, UR15, URZ ;  /* 0x0000000f070a72a5 */ /* 0x002fe4000f8e00ff */
[----:B--2---:R-:W-:Y:S01]  /*12d0*/  UIMAD.WIDE.U32 UR12, UR6, UR8, URZ ;  /* 0x00000008060c72a5 */ /* 0x004fe2000f8e00ff */
[----:B------:R-:W-:Y:S01]  /*12e0*/  UMOV UR4, UR17 ;  /* 0x0000001100047c82 */ /* 0x000fe20008000000 */
[----:B------:R-:W-:-:S03]  /*12f0*/  UIADD3 UR51, UPT, UPT, -UR5, URZ, URZ ;  /* 0x000000ff05337290 */ /* 0x000fc6000fffe1ff */
[----:B------:R-:W-:Y:S01]  /*1300*/  UMOV UR10, UR11 ;  /* 0x0000000b000a7c82 */ /* 0x000fe20008000000 */
[----:B------:R-:W-:Y:S02]  /*1310*/  USHF.R.U32.HI UR4, URZ, UR23, UR4 ;  /* 0x00000017ff047299 */ /* 0x000fe40008011604 */
[----:B------:R-:W-:Y:S01]  /*1320*/  @UP0 USHF.R.U32.HI UR7, URZ, UR23, UR10 ;  /* 0x00000017ff070299 */ /* 0x000fe2000801160a */
[----:B------:R-:W-:Y:S01]  /*1330*/  UMOV UR12, UR13 ;  /* 0x0000000d000c7c82 */ /* 0x000fe20008000000 */
[----:B------:R-:W-:Y:S02]  /*1340*/  USEL UR4, UR21, UR4, !UP0 ;  /* 0x0000000415047287 */ /* 0x000fe4000c000000 */
[----:B------:R-:W-:Y:S02]  /*1350*/  UIMAD.WIDE.U32 UR10, UR7, UR8, URZ ;  /* 0x00000008070a72a5 */ /* 0x000fe4000f8e00ff */
[----:B------:R-:W-:Y:S02]  /*1360*/  @UP2 USHF.R.U32.HI UR6, URZ, UR9, UR12 ;  /* 0x00000009ff062299 */ /* 0x000fe4000801160c */
[----:B------:R-:W-:-:S02]  /*1370*/  UIMAD.WIDE.U32 UR12, UR4, UR8, URZ ;  /* 0x00000008040c72a5 */ /* 0x000fc4000f8e00ff */
[----:B------:R-:W-:Y:S01]  /*1380*/  UIMAD UR51, UR22, UR51, UR20 ;  /* 0x00000033163372a4 */ /* 0x000fe2000f8e0214 */
[----:B------:R-:W-:Y:S02]  /*1390*/  UMOV UR10, UR11 ;  /* 0x0000000b000a7c82 */ /* 0x000fe40008000000 */
[----:B------:R-:W-:Y:S02]  /*13a0*/  @UP2 USHF.R.U32.HI UR7, URZ, UR9, UR10 ;  /* 0x00000009ff072299 */ /* 0x000fe4000801160a */
[----:B------:R-:W-:Y:S02]  /*13b0*/  UIMAD UR10, UR6, UR19, URZ ;  /* 0x00000013060a72a4 */ /* 0x000fe4000f8e02ff */
[----:B------:R-:W-:-:S04]  /*13c0*/  UIMAD UR7, UR7, UR19, URZ ;  /* 0x00000013070772a4 */ /* 0x000fc8000f8e02ff */
[----:B------:R-:W-:-:S03]  /*13d0*/  UISETP.GE.AND UP0, UPT, UR4, UR7, UPT ;  /* 0x000000070400728c */ /* 0x000fc6000bf06270 */
[----:B------:R-:W-:Y:S01]  /*13e0*/  UMOV UR7, UR13 ;  /* 0x0000000d00077c82 */ /* 0x000fe20008000000 */
[----:B------:R-:W-:Y:S02]  /*13f0*/  UISETP.GE.OR UP0, UPT, UR5, UR10, UP0 ;  /* 0x0000000a0500728c */ /* 0x000fe40008706670 */
[----:B------:R-:W-:Y:S02]  /*1400*/  UIMAD.WIDE.U32 UR10, UR5, UR8, URZ ;  /* 0x00000008050a72a5 */ /* 0x000fe4000f8e00ff */
[----:B------:R-:W-:Y:S02]  /*1410*/  USHF.R.U32.HI UR7, URZ, UR9, UR7 ;  /* 0x00000009ff077299 */ /* 0x000fe40008011607 */
[----:B------:R-:W-:Y:S02]  /*1420*/  UIADD3 UR10, UPT, UPT, -UR4, URZ, URZ ;  /* 0x000000ff040a7290 */ /* 0x000fe4000fffe1ff */
[----:B------:R-:W-:Y:S02]  /*1430*/  USEL UR7, UR4, UR7, !UP2 ;  /* 0x0000000704077287 */ /* 0x000fe4000d000000 */
[----:B------:R-:W-:Y:S01]  /*1440*/  UIMAD UR10, UR14, UR10, UR21 ;  /* 0x0000000a0e0a72a4 */ /* 0x000fe2000f8e0215 */
[----:B------:R-:W-:-:S02]  /*1450*/  @!UP0 UMOV UR8, UR11 ;  /* 0x0000000b00088c82 */ /* 0x000fc40008000000 */
[----:B------:R-:W-:Y:S02]  /*1460*/  @!UP0 USHF.R.U32.HI UR8, URZ, UR9, UR8 ;  /* 0x00000009ff088299 */ /* 0x000fe40008011608 */
[----:B------:R-:W-:Y:S02]  /*1470*/  UIADD3 UR9, UPT, UPT, -UR7, URZ, URZ ;  /* 0x000000ff07097290 */ /* 0x000fe4000fffe1ff */
[----:B------:R-:W-:Y:S02]  /*1480*/  @!UP0 USEL UR8, UR5, UR8, !UP2 ;  /* 0x0000000805088287 */ /* 0x000fe4000d000000 */
[----:B------:R-:W-:Y:S02]  /*1490*/  UIMAD UR9, UR19, UR9, UR4 ;  /* 0x00000009130972a4 */ /* 0x000fe4000f8e0204 */
[----:B------:R-:W-:Y:S02]  /*14a0*/  @!UP0 UIADD3 UR7, UPT, UPT, UR7, -UR8, URZ ;  /* 0x8000000807078290 */ /* 0x000fe4000fffe0ff */
[----:B------:R-:W-:-:S02]  /*14b0*/  @!UP0 UIMAD UR6, UR9, UR6, UR8 ;  /* 0x00000006090682a4 */ /* 0x000fc4000f8e0208 */
[----:B------:R-:W-:-:S04]  /*14c0*/  @!UP0 UIMAD UR4, UR7, UR19, UR5 ;  /* 0x00000013070482a4 */ /* 0x000fc8000f8e0205 */
[----:B------:R-:W-:Y:S01]  /*14d0*/  UIMAD UR21, UR4, UR14, UR10 ;  /* 0x0000000e041572a4 */ /* 0x000fe2000f8e020a */
[----:B------:R-:W-:Y:S02]  /*14e0*/  @!UP0 UMOV UR5, UR6 ;  /* 0x0000000600058c82 */ /* 0x000fe40008000000 */
[----:B------:R-:W-:-:S12]  /*14f0*/  UIMAD UR51, UR5, UR22, UR51 ;  /* 0x00000016053372a4 */ /* 0x000fd8000f8e0233 */
.L_x_18:
[----:B------:R-:W-:-:S09]  /*1500*/  UISETP.NE.AND UP0, UPT, UR24, 0x1, UPT ;  /* 0x000000011800788c */ /* 0x000fd2000bf05270 */
[----:B------:R-:W-:Y:S05]  /*1510*/  BRA.U UP0, `(.L_x_19) ;  /* 0x0000000100407547 */ /* 0x000fea000b800000 */
[----:B------:R-:W2:Y:S01]  /*1520*/  LDCU.128 UR8, c[0x0][0xb10] ;  /* 0x00016200ff0877ac */ /* 0x000ea20008000c00 */
[----:B------:R-:W3:Y:S01]  /*1530*/  LDCU UR12, c[0x0][0xb0c] ;  /* 0x00016180ff0c77ac */ /* 0x000ee20008000800 */
[----:B------:R-:W4:Y:S01]  /*1540*/  LDCU UR13, c[0x0][0xb20] ;  /* 0x00016400ff0d77ac */ /* 0x000f220008000800 */
[----:B--2---:R-:W-:Y:S02]  /*1550*/  UIMAD.WIDE.U32 UR4, UR51, UR8, URZ ;  /* 0x00000008330472a5 */ /* 0x004fe4000f8e00ff */
[----:B------:R-:W-:Y:S02]  /*1560*/  UIMAD.WIDE.U32 UR6, UR21, UR11, URZ ;  /* 0x0000000b150672a5 */ /* 0x000fe4000f8e00ff */
[----:B---3--:R-:W-:Y:S02]  /*1570*/  UISETP.NE.AND UP0, UPT, UR12, 0x1, UPT ;  /* 0x000000010c00788c */ /* 0x008fe4000bf05270 */
[----:B------:R-:W-:-:S03]  /*1580*/  USHF.R.U32.HI UR5, URZ, UR9, UR5 ;  /* 0x00000009ff057299 */ /* 0x000fc60008011605 */
[----:B------:R-:W-:Y:S01]  /*1590*/  UMOV UR4, UR7 ;  /* 0x0000000700047c82 */ /* 0x000fe20008000000 */
[----:B------:R-:W-:Y:S02]  /*15a0*/  USEL UR5, UR51, UR5, !UP0 ;  /* 0x0000000533057287 */ /* 0x000fe4000c000000 */
[----:B------:R-:W-:Y:S02]  /*15b0*/  UISETP.NE.AND UP0, UPT, UR10, 0x1, UPT ;  /* 0x000000010a00788c */ /* 0x000fe4000bf05270 */
[----:B----4-:R-:W-:-:S04]  /*15c0*/  USHF.R.U32.HI UR4, URZ, UR13, UR4 ;  /* 0x0000000dff047299 */ /* 0x010fc80008011604 */
[----:B------:R-:W-:-:S04]  /*15d0*/  USEL UR4, UR21, UR4, !UP0 ;  /* 0x0000000415047287 */ /* 0x000fc8000c000000 */
[----:B------:R-:W-:Y:S02]  /*15e0*/  UIADD3 UR6, UPT, UPT, -UR4, UR5, URZ ;  /* 0x0000000504067290 */ /* 0x000fe4000fffe1ff */
[----:B------:R-:W-:Y:S02]  /*15f0*/  UIADD3 UR4, UPT, UPT, UR4, -UR5, URZ ;  /* 0x8000000504047290 */ /* 0x000fe4000fffe0ff */
[----:B------:R-:W-:Y:S02]  /*1600*/  UIMAD UR21, UR6, UR10, UR21 ;  /* 0x0000000a061572a4 */ /* 0x000fe4000f8e0215 */
[----:B------:R-:W-:-:S12]  /*1610*/  UIMAD UR51, UR4, UR12, UR51 ;  /* 0x0000000c043372a4 */ /* 0x000fd8000f8e0233 */
.L_x_19:
[----:B------:R-:W-:Y:S05]  /*1620*/  BRA.U !UP6, `(.L_x_20) ;  /* 0x000000010e0c7547 */ /* 0x000fea000b800000 */
[----:B------:R-:W-:Y:S01]  /*1630*/  UCGABAR_WAIT ;  /* 0x0000000000007dc7 */ /* 0x000fe20008000000 */
[----:B------:R-:W-:Y:S01]  /*1640*/  CCTL.IVALL ;  /* 0x00000000ff00798f */ /* 0x000fe20002000000 */
[----:B------:R-:W-:Y:S05]  /*1650*/  BRA `(.L_x_21) ;  /* 0x0000000000047947 */ /* 0x000fea0003800000 */
.L_x_20:
[----:B------:R-:W-:Y:S06]  /*1660*/  BAR.SYNC.DEFER_BLOCKING 0x0 ;  /* 0x0000000000007b1d */ /* 0x000fec0000010000 */
.L_x_21:
[----:B------:R-:W-:Y:S05]  /*1670*/  BRA.U UP5, `(.L_x_22) ;  /* 0x0000001905ac7547 */ /* 0x000fea000b800000 */
[----:B------:R-:W2:Y:S01]  /*1680*/  LDCU UR5, c[0x0][0x388] ;  /* 0x00007100ff0577ac */ /* 0x000ea20008000800 */
[----:B------:R-:W-:Y:S01]  /*1690*/  PLOP3.LUT P1, PT, PT, PT, UP3, 0x80, 0x8 ;  /* 0x000000000008781c */ /* 0x000fe20003f2f038 */
[----:B------:R-:W-:Y:S01]  /*16a0*/  IMAD.MOV.U32 R2, RZ, RZ, RZ ;  /* 0x000000ffff027224 */ /* 0x000fe200078e00ff */
[----:B------:R-:W-:Y:S01]  /*16b0*/  ISETP.EQ.OR P2, PT, R3, RZ, P3 ;  /* 0x000000ff0300720c */ /* 0x000fe20001f42670 */
[----:B------:R-:W3:Y:S01]  /*16c0*/  LDCU UR6, c[0x0][0x38c] ;  /* 0x00007180ff0677ac */ /* 0x000ee20008000800 */
[----:B------:R-:W-:Y:S01]  /*16d0*/  PLOP3.LUT P1, PT, P1, PT, PT, 0x8, 0x80 ;  /* 0x000000000080781c */ /* 0x000fe20000f2e170 */
[----:B------:R-:W4:Y:S01]  /*16e0*/  LDCU UR48, c[0x0][0x390] ;  /* 0x00007200ff3077ac */ /* 0x000f220008000800 */
[----:B------:R-:W-:Y:S01]  /*16f0*/  UISETP.NE.AND UP1, UPT, UR18, URZ, UPT ;  /* 0x000000ff1200728c */ /* 0x000fe2000bf25270 */
[----:B------:R-:W3:Y:S01]  /*1700*/  LDCU UR47, c[0x0][0x370] ;  /* 0x00006e00ff2f77ac */ /* 0x000ee20008000800 */
[----:B--2---:R-:W-:Y:S01]  /*1710*/  UIADD3 UR5, UPT, UPT, UR5, 0x1f, URZ ;  /* 0x0000001f05057890 */ /* 0x004fe2000fffe0ff */
[----:B------:R-:W2:Y:S03]  /*1720*/  LDCU.64 UR36, c[0x0][0x348] ;  /* 0x00006900ff2477ac */ /* 0x000ea60008000a00 */
[----:B------:R-:W-:-:S02]  /*1730*/  USHF.R.S32.HI UR4, URZ, 0x1f, UR5 ;  /* 0x0000001fff047899 */ /* 0x000fc40008011405 */
[----:B-1----:R-:W-:Y:S02]  /*1740*/  USHF.L.U32 UR52, UR20, 0x7, URZ ;  /* 0x0000000714347899 */ /* 0x002fe400080006ff */
[----:B------:R-:W-:Y:S02]  /*1750*/  ULEA.HI UR4, UR4, UR5, URZ, 0x5 ;  /* 0x0000000504047291 */ /* 0x000fe4000f8f28ff */
[----:B------:R-:W-:Y:S02]  /*1760*/  USHF.L.U32 UR5, UR20, 0x5, URZ ;  /* 0x0000000514057899 */ /* 0x000fe400080006ff */
[----:B------:R-:W-:Y:S02]  /*1770*/  USHF.R.S32.HI UR4, URZ, 0x5, UR4 ;  /* 0x00000005ff047899 */ /* 0x000fe40008011404 */
[----:B------:R-:W-:Y:S02]  /*1780*/  ULOP3.LUT UR50, UR5, 0x20, URZ, 0xc0, !UPT ;  /* 0x0000002005327892 */ /* 0x000fe4000f8ec0ff */
[----:B---3--:R-:W-:Y:S01]  /*1790*/  UIMAD UR4, UR4, UR6, URZ ;  /* 0x00000006040472a4 */ /* 0x008fe2000f8e02ff */
[----:B------:R-:W1:Y:S03]  /*17a0*/  LDCU UR46, c[0x0][0x374] ;  /* 0x00006e80ff2e77ac */ /* 0x000e660008000800 */
[----:B----4-:R-:W-:-:S02]  /*17b0*/  UIMAD UR48, UR4, UR48, URZ ;  /* 0x00000030043072a4 */ /* 0x010fc4000f8e02ff */
[----:B------:R-:W-:Y:S02]  /*17c0*/  USEL UR33, UR62, 0x2, UP1 ;  /* 0x000000023e217887 */ /* 0x000fe40008800000 */
[----:B------:R-:W-:Y:S02]  /*17d0*/  UISETP.NE.AND UP2, UPT, UR48, URZ, UPT ;  /* 0x000000ff3000728c */ /* 0x000fe4000bf45270 */
[----:B------:R-:W-:Y:S01]  /*17e0*/  UISETP.LT.U32.AND UP0, UPT, UR48, 0x9, UPT ;  /* 0x000000093000788c */ /* 0x000fe2000bf01070 */
[----:B------:R-:W-:Y:S01]  /*17f0*/  UMOV UR23, 0x1 ;  /* 0x0000000100177882 */ /* 0x000fe20000000000 */
[----:B------:R-:W-:Y:S02]  /*1800*/  UMOV UR26, URZ ;  /* 0x000000ff001a7c82 */ /* 0x000fe40008000000 */
[----:B------:R-:W-:Y:S01]  /*1810*/  USEL UR4, UR48, 0x9, UP0 ;  /* 0x0000000930047887 */ /* 0x000fe20008000000 */
[----:B------:R-:W-:Y:S01]  /*1820*/  UMOV UR27, URZ ;  /* 0x000000ff001b7c82 */ /* 0x000fe20008000000 */
[----:B------:R-:W-:-:S02]  /*1830*/  UMOV UR34, URZ ;  /* 0x000000ff00227c82 */ /* 0x000fc40008000000 */
[----:B------:R-:W-:Y:S02]  /*1840*/  UIADD3 UR5, UPT, UPT, UR4, -0x1, URZ ;  /* 0xffffffff04057890 */ /* 0x000fe4000fffe0ff */
[----:B------:R-:W-:Y:S02]  /*1850*/  @!UP2 UIADD3 UR5, UPT, UPT, UR4, URZ, URZ ;  /* 0x000000ff0405a290 */ /* 0x000fe4000fffe0ff */
[----:B------:R-:W-:Y:S02]  /*1860*/  UIADD3 UR45, UPT, UPT, UR48, -UR4, URZ ;  /* 0x80000004302d7290 */ /* 0x000fe4000fffe0ff */
[----:B-12---:R-:W-:-:S12]  /*1870*/  UIADD3 UR49, UPT, UPT, UR5, 0x1, URZ ;  /* 0x0000000105317890 */ /* 0x006fd8000fffe0ff */
.L_x_40:
[----:B------:R-:W1:Y:S01]  /*1880*/  S2UR UR25, SR_CgaCtaId ;  /* 0x00000000001979c3 */ /* 0x000e620000008800 */
[----:B------:R-:W-:Y:S01]  /*1890*/  UMOV UR4, 0x400 ;  /* 0x0000040000047882 */ /* 0x000fe20000000000 */
[----:B------:R-:W-:Y:S01]  /*18a0*/  MOV R0, UR23 ;  /* 0x0000001700007c02 */ /* 0x000fe20008000f00 */
[----:B------:R-:W-:Y:S02]  /*18b0*/  UISETP.NE.AND UP0, UPT, UR48, URZ, UPT ;  /* 0x000000ff3000728c */ /* 0x000fe4000bf05270 */
[----:B------:R-:W-:Y:S01]  /*18c0*/  ULEA UR19, UR21, UR50, 0x6 ;  /* 0x0000003215137291 */ /* 0x000fe2000f8e30ff */
[----:B------:R-:W-:Y:S01]  /*18d0*/  SHF.L.U32 R0, R0, 0x1f, RZ ;  /* 0x0000001f00007819 */ /* 0x000fe200000006ff */
[----:B------:R-:W-:Y:S01]  /*18e0*/  UMOV UR24, URZ ;  /* 0x000000ff00187c82 */ /* 0x000fe20008000000 */
[----:B------:R-:W-:Y:S01]  /*18f0*/  UMOV UR21, URZ ;  /* 0x000000ff00157c82 */ /* 0x000fe20008000000 */
[----:B------:R-:W-:Y:S01]  /*1900*/  UMOV UR20, URZ ;  /* 0x000000ff00147c82 */ /* 0x000fe20008000000 */
[----:B-1----:R-:W-:-:S04]  /*1910*/  ULEA UR25, UR25, UR4, 0x18 ;  /* 0x0000000419197291 */ /* 0x002fc8000f8ec0ff */
[----:B------:R-:W-:-:S09]  /*1920*/  ULEA UR4, UR26, UR25, 0x3 ;  /* 0x000000191a047291 */ /* 0x000fd2000f8e18ff */
[----:B------:R1:W2:Y:S01]  /*1930*/  SYNCS.PHASECHK.TRANS64.TRYWAIT P0, [UR4+0x48], R0 ;  /* 0x00004800ff0075a7 */ /* 0x0002a20008001104 */
[----:B------:R-:W-:-:S04]  /*1940*/  ULEA.HI UR4, UR51, UR51, URZ, 0x1 ;  /* 0x0000003333047291 */ /* 0x000fc8000f8f08ff */
[----:B------:R-:W-:-:S04]  /*1950*/  USHF.L.U32 UR4, UR4, 0x7, URZ ;  /* 0x0000000704047899 */ /* 0x000fc800080006ff */
[----:B------:R-:W-:-:S04]  /*1960*/  ULOP3.LUT UR4, UR4, 0xffffff00, URZ, 0xc0, !UPT ;  /* 0xffffff0004047892 */ /* 0x000fc8000f8ec0ff */
[----:B------:R-:W-:Y:S01]  /*1970*/  ULOP3.LUT UR35, UR4, 0x80, UR52, 0xf8, !UPT ;  /* 0x0000008004237892 */ /* 0x000fe2000f8ef834 */
[----:B------:R-:W-:Y:S11]  /*1980*/  BRA.U !UP0, `(.L_x_23) ;  /* 0x0000000508607547 */ /* 0x000ff6000b800000 */
[----:B------:R-:W3:Y:S01]  /*1990*/  LDCU.128 UR8, c[0x0][0x480] ;  /* 0x00009000ff0877ac */ /* 0x000ee20008000c00 */
[----:B------:R-:W4:Y:S01]  /*19a0*/  LDCU.64 UR12, c[0x0][0x490] ;  /* 0x00009200ff0c77ac */ /* 0x000f220008000a00 */
[----:B------:R-:W1:Y:S01]  /*19b0*/  LDCU.64 UR20, c[0x0][0x4b0] ;  /* 0x00009600ff1477ac */ /* 0x000e620008000a00 */
[----:B------:R-:W1:Y:S01]  /*19c0*/  LDCU.64 UR16, c[0x0][0x4d0] ;  /* 0x00009a00ff1077ac */ /* 0x000e620008000a00 */
[----:B------:R-:W1:Y:S01]  /*19d0*/  LDCU UR43, c[0x0][0x390] ;  /* 0x00007200ff2b77ac */ /* 0x000e620008000800 */
[----:B---3--:R-:W-:Y:S02]  /*19e0*/  UIMAD.WIDE.U32 UR4, UR35, UR9, URZ ;  /* 0x00000009230472a5 */ /* 0x008fe4000f8e00ff */
[----:B------:R-:W-:Y:S01]  /*19f0*/  UISETP.NE.AND UP0, UPT, UR8, 0x1, UPT ;  /* 0x000000010800788c */ /* 0x000fe2000bf05270 */
[----:B------:R-:W3:Y:S04]  /*1a00*/  LDCU UR44, c[0x0][0x38c] ;  /* 0x00007180ff2c77ac */ /* 0x000ee80008000800 */
[----:B------:R-:W-:Y:S01]  /*1a10*/  UMOV UR4, UR5 ;  /* 0x0000000500047c82 */ /* 0x000fe20008000000 */
[----:B------:R-:W1:Y:S01]  /*1a20*/  LDCU.64 UR14, c[0x0][0x4b8] ;  /* 0x00009700ff0e77ac */ /* 0x000e620008000a00 */
[----:B------:R-:W-:-:S02]  /*1a30*/  USHF.R.U32.HI UR6, URZ, UR10, UR4 ;  /* 0x0000000aff067299 */ /* 0x000fc40008011604 */
[----:B------:R-:W-:Y:S02]  /*1a40*/  UIADD3 UR34, UPT, UPT, UR49, UR27, URZ ;  /* 0x0000001b31227290 */ /* 0x000fe4000fffe0ff */
[----:B------:R-:W-:Y:S02]  /*1a50*/  USEL UR6, UR35, UR6, !UP0 ;  /* 0x0000000623067287 */ /* 0x000fe4000c000000 */
[----:B------:R-:W-:Y:S02]  /*1a60*/  UISETP.NE.AND UP0, UPT, UR11, 0x1, UPT ;  /* 0x000000010b00788c */ /* 0x000fe4000bf05270 */
[----:B----4-:R-:W-:Y:S02]  /*1a70*/  UIMAD.WIDE.U32 UR4, UR6, UR12, URZ ;  /* 0x0000000c060472a5 */ /* 0x010fe4000f8e00ff */
[----:B------:R-:W-:Y:S01]  /*1a80*/  UIADD3 UR7, UPT, UPT, -UR6, URZ, URZ ;  /* 0x000000ff06077290 */ /* 0x000fe2000fffe1ff */
[----:B------:R-:W-:-:S03]  /*1a90*/  UMOV UR24, URZ ;  /* 0x000000ff00187c82 */ /* 0x000fc60008000000 */
[----:B------:R-:W-:Y:S01]  /*1aa0*/  UIMAD UR7, UR8, UR7, UR35 ;  /* 0x00000007080772a4 */ /* 0x000fe2000f8e0223 */
[----:B------:R-:W-:Y:S02]  /*1ab0*/  UMOV UR4, UR5 ;  /* 0x0000000500047c82 */ /* 0x000fe40008000000 */
[----:B------:R-:W-:Y:S02]  /*1ac0*/  USHF.R.U32.HI UR13, URZ, UR13, UR4 ;  /* 0x0000000dff0d7299 */ /* 0x000fe40008011604 */
[----:B------:R-:W4:Y:S02]  /*1ad0*/  LDCU.64 UR4, c[0x0][0x4d8] ;  /* 0x00009b00ff0477ac */ /* 0x000f240008000a00 */
[----:B------:R-:W-:-:S04]  /*1ae0*/  USEL UR13, UR6, UR13, !UP0 ;  /* 0x0000000d060d7287 */ /* 0x000fc8000c000000 */
[----:B------:R-:W-:-:S04]  /*1af0*/  UIADD3 UR12, UPT, UPT, -UR13, URZ, URZ ;  /* 0x000000ff0d0c7290 */ /* 0x000fc8000fffe1ff */
[----:B------:R-:W-:Y:S02]  /*1b00*/  UIMAD UR12, UR11, UR12, UR6 ;  /* 0x0000000c0b0c72a4 */ /* 0x000fe4000f8e0206 */
[----:B-1----:R-:W-:Y:S02]  /*1b10*/  UIMAD UR11, UR7, UR20, UR16 ;  /* 0x00000014070b72a4 */ /* 0x002fe4000f8e0210 */
[----:B------:R-:W-:Y:S01]  /*1b20*/  UIMAD UR12, UR12, UR21, UR17 ;  /* 0x000000150c0c72a4 */ /* 0x000fe2000f8e0211 */
[----:B------:R-:W-:Y:S01]  /*1b30*/  UMOV UR6, UR26 ;  /* 0x0000001a00067c82 */ /* 0x000fe20008000000 */
[----:B------:R-:W-:Y:S01]  /*1b40*/  UMOV UR20, URZ ;  /* 0x000000ff00147c82 */ /* 0x000fe20008000000 */
[----:B---3--:R-:W-:-:S09]  /*1b50*/  UMOV UR21, URZ ;  /* 0x000000ff00157c82 */ /* 0x008fd20008000000 */
.L_x_29:
[----:B------:R-:W-:Y:S01]  /*1b60*/  @!P3 MOV R3, 0xa000 ;  /* 0x0000a0000003b802 */ /* 0x000fe20000000f00 */
[----:B------:R-:W-:Y:S01]  /*1b70*/  ULEA UR9, UR6, UR25, 0x3 ;  /* 0x0000001906097291 */ /* 0x000fe2000f8e18ff */
[----:B-12---:R-:W-:Y:S11]  /*1b80*/  @P0 BRA `(.L_x_24) ;  /* 0x0000000000100947 */ /* 0x006ff60003800000 */
[----:B------:R-:W-:Y:S04]  /*1b90*/  MOV R0, UR23 ;  /* 0x0000001700007c02 */ /* 0x000fe80008000f00 */
[----:B------:R-:W-:Y:S04]  /*1ba0*/  SHF.L.U32 R5, R0, 0x1f, RZ ;  /* 0x0000001f00057819 */ /* 0x000fe800000006ff */
[----:B------:R-:W1:Y:S02]  /*1bb0*/  SYNCS.PHASECHK.TRANS64.TRYWAIT P0, [UR9+0x48], R5 ;  /* 0x00004805ff0075a7 */ /* 0x000e640008001109 */
[----:B-1----:R-:W-:Y:S05]  /*1bc0*/  @!P0 BRA `(.L_x_25) ;  /* 0x00000078002c8947 */ /* 0x002fea0003800000 */
.L_x_24:
[----:B------:R2:W-:Y:S01]  /*1bd0*/  @!P3 SYNCS.ARRIVE.TRANS64 RZ, [UR9], R3 ;  /* 0x00000003ffffb9a7 */ /* 0x0005e20008000009 */
[----:B------:R-:W-:Y:S04]  /*1be0*/  ULOP3.LUT UR7, UR33, 0x2, URZ, 0xfc, !UPT ;  /* 0x0000000221077892 */ /* 0x000fe8000f8efcff */
[----:B------:R-:W-:Y:S09]  /*1bf0*/  UISETP.NE.AND UP0, UPT, UR7, 0x2, UPT ;  /* 0x000000020700788c */ /* 0x000ff2000bf05270 */
[----:B------:R-:W-:Y:S05]  /*1c00*/  BRA.U UP0, `(.L_x_26) ;  /* 0x0000000100047547 */ /* 0x000fea000b800000 */
[----:B----4-:R-:W-:Y:S05]  /*1c10*/  BPT.TRAP 0x1 ;  /* 0x000000040000795c */ /* 0x010fea0000300000 */
.L_x_26:
[----:B------:R-:W-:Y:S04]  /*1c20*/  BSSY.RECONVERGENT B0, `(.L_x_27) ;  /* 0x0000003000007945 */ /* 0x000fe80003800200 */
[----:B------:R-:W-:Y:S05]  /*1c30*/  @P2 BRA `(.L_x_28) ;  /* 0x0000000000042947 */ /* 0x000fea0003800000 */
[----:B----4-:R-:W-:Y:S05]  /*1c40*/  BPT.TRAP 0x1 ;  /* 0x000000040000795c */ /* 0x010fea0000300000 */
.L_x_28:
[----:B----4-:R-:W-:Y:S05]  /*1c50*/  BSYNC.RECONVERGENT B0 ;  /* 0x0000000000007941 */ /* 0x010fea0003800200 */
.L_x_27:
[----:B------:R-:W-:Y:S02]  /*1c60*/  UIADD3 UR7, UPT, UPT, UR6, 0x1, URZ ;  /* 0x0000000106077890 */ /* 0x000fe4000fffe0ff */
[----:B------:R-:W-:Y:S02]  /*1c70*/  ULEA UR16, UR6, UR25, 0xc ;  /* 0x0000001906107291 */ /* 0x000fe4000f8e60ff */
[----:B------:R-:W-:Y:S02]  /*1c80*/  UISETP.NE.AND UP0, UPT, UR7, 0x9, UPT ;  /* 0x000000090700788c */ /* 0x000fe4000bf05270 */
[----:B------:R-:W-:Y:S02]  /*1c90*/  UIADD3 UR30, UP1, UPT, UR36, 0x80, URZ ;  /* 0x00000080241e7890 */ /* 0x000fe4000ff3e0ff */
[----:B------:R-:W-:Y:S02]  /*1ca0*/  USEL UR8, URZ, 0x1, UP0 ;  /* 0x00000001ff087887 */ /* 0x000fe40008000000 */
[----:B------:R-:W-:Y:S02]  /*1cb0*/  USEL UR26, UR7, URZ, UP0 ;  /* 0x000000ff071a7287 */ /* 0x000fe40008000000 */
[----:B------:R-:W-:Y:S02]  /*1cc0*/  ULOP3.LUT UR23, UR23, UR8, URZ, 0x3c, !UPT ;  /* 0x0000000817177292 */ /* 0x000fe4000f8e3cff */
[----:B------:R-:W-:Y:S02]  /*1cd0*/  ULEA UR7, UR26, UR25, 0x3 ;  /* 0x000000191a077291 */ /* 0x000fe4000f8e18ff */
[----:B------:R-:W-:Y:S02]  /*1ce0*/  ULEA UR8, UR6, UR25, 0xe ;  /* 0x0000001906087291 */ /* 0x000fe4000f8e70ff */
[----:B------:R-:W-:Y:S01]  /*1cf0*/  ULOP3.LUT UR9, UR9, 0xfefffff8, URZ, 0xc0, !UPT ;  /* 0xfefffff809097892 */ /* 0x000fe2000f8ec0ff */
[----:B-1----:R-:W-:Y:S01]  /*1d00*/  MOV R0, UR23 ;  /* 0x0000001700007c02 */ /* 0x002fe20008000f00 */
[----:B------:R-:W-:Y:S02]  /*1d10*/  USHF.L.U32 UR10, UR24, 0x5, URZ ;  /* 0x00000005180a7899 */ /* 0x000fe400080006ff */
[----:B------:R-:W-:Y:S01]  /*1d20*/  UIADD3.X UR31, UPT, UPT, URZ, UR37, URZ, UP1, !UPT ;  /* 0x00000025ff1f7290 */ /* 0x000fe20008ffe4ff */
[----:B--2---:R-:W-:Y:S01]  /*1d30*/  SHF.L.U32 R3, R0, 0x1f, RZ ;  /* 0x0000001f00037819 */ /* 0x004fe200000006ff */
[----:B------:R-:W-:Y:S02]  /*1d40*/  UIADD3 UR8, UPT, UPT, UR8, 0x8400, URZ ;  /* 0x0000840008087890 */ /* 0x000fe4000fffe0ff */
[----:B------:R-:W-:Y:S01]  /*1d50*/  UIADD3 UR28, UP0, UPT, UR36, 0x180, URZ ;  /* 0x00000180241c7890 */ /* 0x000fe2000ff1e0ff */
[----:B------:R3:W1:Y:S01]  /*1d60*/  SYNCS.PHASECHK.TRANS64.TRYWAIT P0, [UR7+0x48], R3 ;  /* 0x00004803ff0075a7 */ /* 0x0006620008001107 */
[----:B------:R-:W-:Y:S02]  /*1d70*/  UIMAD UR7, UR20, UR14, UR4 ;  /* 0x0000000e140772a4 */ /* 0x000fe4000f8e0204 */
[----:B------:R-:W-:Y:S02]  /*1d80*/  UIMAD UR6, UR21, UR15, UR5 ;  /* 0x0000000f150672a4 */ /* 0x000fe4000f8e0205 */
[----:B------:R-:W-:Y:S02]  /*1d90*/  UIADD3.X UR29, UPT, UPT, URZ, UR37, URZ, UP0, !UPT ;  /* 0x00000025ff1d7290 */ /* 0x000fe400087fe4ff */
[----:B------:R-:W-:Y:S02]  /*1da0*/  UPRMT UR6, UR7, 0x40, UR6 ;  /* 0x0000004007067896 */ /* 0x000fe40008000006 */
[----:B------:R-:W-:Y:S02]  /*1db0*/  UIADD3 UR16, UPT, UPT, UR16, 0x2c400, URZ ;  /* 0x0002c40010107890 */ /* 0x000fe4000fffe0ff */
[----:B------:R-:W-:Y:S02]  /*1dc0*/  UPRMT UR6, UR6, 0x5410, URZ ;  /* 0x0000541006067896 */ /* 0x000fe400080000ff */
[----:B------:R-:W-:Y:S02]  /*1dd0*/  UIADD3 UR32, UPT, UPT, UR20, 0x1, URZ ;  /* 0x0000000114207890 */ /* 0x000fe4000fffe0ff */
[----:B------:R-:W-:Y:S02]  /*1de0*/  UIADD3 UR22, UPT, UPT, UR21, 0x1, URZ ;  /* 0x0000000115167890 */ /* 0x000fe4000fffe0ff */
[----:B------:R-:W-:Y:S02]  /*1df0*/  UISETP.NE.AND UP2, UPT, UR32, UR44, UPT ;  /* 0x0000002c2000728c */ /* 0x000fe4000bf45270 */
[----:B------:R-:W-:Y:S02]  /*1e00*/  UIADD3 UR27, UPT, UPT, UR27, 0x1, URZ ;  /* 0x000000011b1b7890 */ /* 0x000fe4000fffe0ff */
[----:B------:R-:W-:Y:S01]  /*1e10*/  UIADD3 UR7, UPT, UPT, UR24, 0x1, URZ ;  /* 0x0000000118077890 */ /* 0x000fe2000fffe0ff */
[----:B------:R-:W-:Y:S01]  /*1e20*/  UMOV UR40, 0x0 ;  /* 0x0000000000287882 */ /* 0x000fe20000000000 */
[----:B------:R-:W-:Y:S01]  /*1e30*/  UMOV UR41, 0x10000000 ;  /* 0x1000000000297882 */ /* 0x000fe20000000000 */
[----:B------:R-:W-:Y:S01]  /*1e40*/  UMOV UR17, UR9 ;  /* 0x0000000900117c82 */ /* 0x000fe20008000000 */
[----:B------:R2:W-:Y:S01]  /*1e50*/  UTMALDG.4D.IM2COL.2CTA [UR8], [UR30], UR6, desc[UR40] ;  /* 0x000028081e0073b4 */ /* 0x0005e20008259006 */
[----:B------:R-:W-:Y:S02]  /*1e60*/  UMOV UR18, UR10 ;  /* 0x0000000a00127c82 */ /* 0x000fe40008000000 */
[----:B------:R-:W-:Y:S04]  /*1e70*/  @UP2 UIADD3 UR22, UPT, UPT, UR21, URZ, URZ ;  /* 0x000000ff15162290 */ /* 0x000fe8000fffe0ff */
[----:B------:R-:W-:Y:S01]  /*1e80*/  UISETP.NE.AND UP0, UPT, UR22, UR43, UPT ;  /* 0x0000002b1600728c */ /* 0x000fe2000bf05270 */
[----:B------:R4:W-:Y:S10]  /*1e90*/  UTMALDG.4D.2CTA [UR16], [UR28], desc[UR40] ;  /* 0x000028101c0075b4 */ /* 0x0009f40008219000 */
[----:B------:R-:W-:Y:S07]  /*1ea0*/  @UP0 UIADD3 UR7, UPT, UPT, UR24, URZ, URZ ;  /* 0x000000ff18070290 */ /* 0x000fee000fffe0ff */
[----:B------:R-:W-:Y:S01]  /*1eb0*/  UMOV UR24, UR7 ;  /* 0x0000000700187c82 */ /* 0x000fe20008000000 */
[----:B--2---:R-:W-:Y:S01]  /*1ec0*/  UMOV UR6, UR26 ;  /* 0x0000001a00067c82 */ /* 0x004fe20008000000 */
[----:B----4-:R-:W-:Y:S02]  /*1ed0*/  USEL UR21, UR22, URZ, UP0 ;  /* 0x000000ff16157287 */ /* 0x010fe40008000000 */
[----:B------:R-:W-:Y:S02]  /*1ee0*/  UISETP.NE.AND UP0, UPT, UR27, UR34, UPT ;  /* 0x000000221b00728c */ /* 0x000fe4000bf05270 */
[----:B------:R-:W-:Y:S07]  /*1ef0*/  USEL UR20, UR32, URZ, UP2 ;  /* 0x000000ff20147287 */ /* 0x000fee0009000000 */
[----:B---3--:R-:W-:Y:S05]  /*1f00*/  BRA.U UP0, `(.L_x_29) ;  /* 0xfffffffd00147547 */ /* 0x008fea000b83ffff */
.L_x_23:
[----:B------:R-:W-:Y:S01]  /*1f10*/  ULEA UR4, UR26, UR25, 0x3 ;  /* 0x000000191a047291 */ /* 0x000fe2000f8e18ff */
[----:B-1----:R-:W-:Y:S01]  /*1f20*/  MOV R0, UR23 ;  /* 0x0000001700007c02 */ /* 0x002fe20008000f00 */
[----:B------:R-:W-:Y:S01]  /*1f30*/  @!P1 SYNCS.ARRIVE.TRANS64.A1T0 RZ, [UR25+0xd8], RZ ;  /* 0x0000d8ffffff99a7 */ /* 0x000fe20008100019 */
[----:B------:R-:W-:Y:S02]  /*1f40*/  UISETP.GE.AND UP0, UPT, UR45, 0x1, UPT ;  /* 0x000000012d00788c */ /* 0x000fe4000bf06270 */
[----:B------:R-:W-:-:S04]  /*1f50*/  SHF.L.U32 R0, R0, 0x1f, RZ ;  /* 0x0000001f00007819 */ /* 0x000fc800000006ff */
[----:B--2---:R1:W2:Y:S03]  /*1f60*/  SYNCS.PHASECHK.TRANS64.TRYWAIT P0, [UR4+0x48], R0 ;  /* 0x00004800ff0075a7 */ /* 0x0042a60008001104 */
[----:B------:R-:W-:Y:S05]  /*1f70*/  BRA.U !UP0, `(.L_x_30) ;  /* 0x00000005085c7547 */ /* 0x000fea000b800000 */
        /* <DEDUP_REMOVED lines=16> */
[----:B------:R-:W-:-:S03]  /*2080*/  UMOV UR32, UR45 ;  /* 0x0000002d00207c82 */ /* 0x000fc60008000000 */
        /* <DEDUP_REMOVED lines=9> */
[----:B---3--:R-:W-:-:S11]  /*2120*/  UMOV UR6, UR26 ;  /* 0x0000001a00067c82 */ /* 0x008fd60008000000 */
.L_x_36:
[----:B------:R-:W-:Y:S01]  /*2130*/  @!P3 MOV R3, 0xa000 ;  /* 0x0000a0000003b802 */ /* 0x000fe20000000f00 */
[----:B------:R-:W-:Y:S01]  /*2140*/  ULEA UR9, UR6, UR25, 0x3 ;  /* 0x0000001906097291 */ /* 0x000fe2000f8e18ff */
[----:B-12---:R-:W-:Y:S11]  /*2150*/  @P0 BRA `(.L_x_31) ;  /* 0x0000000000100947 */ /* 0x006ff60003800000 */
[----:B------:R-:W-:Y:S04]  /*2160*/  MOV R0, UR23 ;  /* 0x0000001700007c02 */ /* 0x000fe80008000f00 */
[----:B------:R-:W-:Y:S04]  /*2170*/  SHF.L.U32 R5, R0, 0x1f, RZ ;  /* 0x0000001f00057819 */ /* 0x000fe800000006ff */
[----:B------:R-:W1:Y:S02]  /*2180*/  SYNCS.PHASECHK.TRANS64.TRYWAIT P0, [UR9+0x48], R5 ;  /* 0x00004805ff0075a7 */ /* 0x000e640008001109 */
[----:B-1----:R-:W-:Y:S05]  /*2190*/  @!P0 BRA `(.L_x_32) ;  /* 0x0000007000d08947 */ /* 0x002fea0003800000 */
.L_x_31:
[----:B------:R2:W-:Y:S01]  /*21a0*/  @!P3 SYNCS.ARRIVE.TRANS64 RZ, [UR9], R3 ;  /* 0x00000003ffffb9a7 */ /* 0x0005e20008000009 */
[----:B------:R-:W-:Y:S04]  /*21b0*/  ULOP3.LUT UR7, UR33, 0x2, URZ, 0xfc, !UPT ;  /* 0x0000000221077892 */ /* 0x000fe8000f8efcff */
[----:B------:R-:W-:Y:S09]  /*21c0*/  UISETP.NE.AND UP0, UPT, UR7, 0x2, UPT ;  /* 0x000000020700788c */ /* 0x000ff2000bf05270 */
[----:B------:R-:W-:Y:S05]  /*21d0*/  BRA.U UP0, `(.L_x_33) ;  /* 0x0000000100047547 */ /* 0x000fea000b800000 */
[----:B----4-:R-:W-:Y:S05]  /*21e0*/  BPT.TRAP 0x1 ;  /* 0x000000040000795c */ /* 0x010fea0000300000 */
.L_x_33:
[----:B------:R-:W-:Y:S04]  /*21f0*/  BSSY.RECONVERGENT B0, `(.L_x_34) ;  /* 0x0000003000007945 */ /* 0x000fe80003800200 */
[----:B------:R-:W-:Y:S05]  /*2200*/  @P2 BRA `(.L_x_35) ;  /* 0x0000000000042947 */ /* 0x000fea0003800000 */
[----:B----4-:R-:W-:Y:S05]  /*2210*/  BPT.TRAP 0x1 ;  /* 0x000000040000795c */ /* 0x010fea0000300000 */
.L_x_35:
[----:B----4-:R-:W-:Y:S05]  /*2220*/  BSYNC.RECONVERGENT B0 ;  /* 0x0000000000007941 */ /* 0x010fea0003800200 */
.L_x_34:
        /* <DEDUP_REMOVED lines=26> */
[----:B------:R-:W-:Y:S01]  /*23d0*/  UIADD3 UR7, UPT, UPT, UR24, 0x1, URZ ;  /* 0x0000000118077890 */ /* 0x000fe2000fffe0ff */
[----:B------:R-:W-:Y:S01]  /*23e0*/  UMOV UR40, 0x0 ;  /* 0x0000000000287882 */ /* 0x000fe20000000000 */
[----:B------:R-:W-:Y:S01]  /*23f0*/  UMOV UR41, 0x10000000 ;  /* 0x1000000000297882 */ /* 0x000fe20000000000 */
[----:B------:R-:W-:Y:S01]  /*2400*/  UMOV UR17, UR9 ;  /* 0x0000000900117c82 */ /* 0x000fe20008000000 */
[----:B------:R2:W-:Y:S01]  /*2410*/  UTMALDG.4D.IM2COL.2CTA [UR8], [UR30], UR6, desc[UR40] ;  /* 0x000028081e0073b4 */ /* 0x0005e20008259006 */
[----:B------:R-:W-:Y:S04]  /*2420*/  UMOV UR18, UR10 ;  /* 0x0000000a00127c82 */ /* 0x000fe80008000000 */
[----:B------:R-:W-:Y:S04]  /*2430*/  @UP2 UIADD3 UR22, UPT, UPT, UR21, URZ, URZ ;  /* 0x000000ff15162290 */ /* 0x000fe8000fffe0ff */
[----:B------:R-:W-:Y:S01]  /*2440*/  UISETP.NE.AND UP0, UPT, UR22, UR43, UPT ;  /* 0x0000002b1600728c */ /* 0x000fe2000bf05270 */
[----:B------:R4:W-:Y:S10]  /*2450*/  UTMALDG.4D.2CTA [UR16], [UR28], desc[UR40] ;  /* 0x000028101c0075b4 */ /* 0x0009f40008219000 */
[----:B------:R-:W-:Y:S07]  /*2460*/  @UP0 UIADD3 UR7, UPT, UPT, UR24, URZ, URZ ;  /* 0x000000ff18070290 */ /* 0x000fee000fffe0ff */
[----:B------:R-:W-:Y:S01]  /*2470*/  UMOV UR24, UR7 ;  /* 0x0000000700187c82 */ /* 0x000fe20008000000 */
[----:B--2---:R-:W-:Y:S02]  /*2480*/  UIADD3 UR6, UPT, UPT, UR32, -0x1, URZ ;  /* 0xffffffff20067890 */ /* 0x004fe4000fffe0ff */
[----:B----4-:R-:W-:Y:S02]  /*2490*/  USEL UR21, UR22, URZ, UP0 ;  /* 0x000000ff16157287 */ /* 0x010fe40008000000 */
[----:B------:R-:W-:Y:S02]  /*24a0*/  UISETP.GT.U32.AND UP0, UPT, UR32, 0x1, UPT ;  /* 0x000000012000788c */ /* 0x000fe4000bf04070 */
[----:B------:R-:W-:Y:S01]  /*24b0*/  USEL UR20, UR27, URZ, UP2 ;  /* 0x000000ff1b147287 */ /* 0x000fe20009000000 */
[----:B------:R-:W-:Y:S01]  /*24c0*/  UMOV UR32, UR6 ;  /* 0x0000000600207c82 */ /* 0x000fe20008000000 */
[----:B------:R-:W-:Y:S05]  /*24d0*/  UMOV UR6, UR26 ;  /* 0x0000001a00067c82 */ /* 0x000fea0008000000 */
[----:B---3--:R-:W-:Y:S05]  /*24e0*/  BRA.U UP0, `(.L_x_36) ;  /* 0xfffffffd00107547 */ /* 0x008fea000b83ffff */
.L_x_30:
[----:B------:R-:W-:Y:S01]  /*24f0*/  SHF.L.U32 R3, R2, 0x1f, RZ ;  /* 0x0000001f02037819 */ /* 0x000fe200000006ff */
[----:B------:R-:W-:-:S03]  /*2500*/  NOP ;  /* 0x0000000000007918 */ /* 0x000fc60000000000 */
[----:B-12---:R-:W1:Y:S02]  /*2510*/  SYNCS.PHASECHK.TRANS64.TRYWAIT P0, [UR25+0xe0], R3 ;  /* 0x0000e003ff0075a7 */ /* 0x006e640008001119 */
[----:B-1----:R-:W-:Y:S05]  /*2520*/  @!P0 BRA `(.L_x_37) ;  /* 0x0000007000048947 */ /* 0x002fea0003800000 */
.L_x_151:
[----:B------:R-:W2:Y:S01]  /*2530*/  LDS.128 R4, [UR25+0x120] ;  /* 0x00012019ff047984 */ /* 0x000ea20008000c00 */
[----:B------:R-:W-:Y:S02]  /*2540*/  UIADD3 UR4, UPT, UPT, UR25, 0xe8, URZ ;  /* 0x000000e819047890 */ /* 0x000fe4000fffe0ff */
[----:B------:R-:W-:Y:S01]  /*2550*/  UISETP.GE.AND UP0, UPT, UR39, 0x1, UPT ;  /* 0x000000012700788c */ /* 0x000fe2000bf06270 */
[----:B------:R-:W-:Y:S01]  /*2560*/  @!PT LDS RZ, [RZ] ;  /* 0x00000000fffff984 */ /* 0x000fe20000000800 */
[----:B------:R-:W-:Y:S01]  /*2570*/  @!PT LDS RZ, [RZ] ;  /* 0x00000000fffff984 */ /* 0x000fe20000000800 */
[----:B------:R-:W-:Y:S01]  /*2580*/  @!PT LDS RZ, [RZ] ;  /* 0x00000000fffff984 */ /* 0x000fe20000000800 */
[----:B------:R-:W-:Y:S01]  /*2590*/  @!PT LDS RZ, [RZ] ;  /* 0x00000000fffff984 */ /* 0x000fe20000000800 */
[----:B------:R3:W-:Y:S06]  /*25a0*/  MEMBAR.ALL.CTA ;  /* 0x0000000000007992 */ /* 0x0007ec0000008000 */
[----:B---3--:R-:W3:Y:S01]  /*25b0*/  FENCE.VIEW.ASYNC.S ;  /* 0x00000000000073c6 */ /* 0x008ee20000000000 */
[----:B------:R-:W-:-:S09]  /*25c0*/  UPRMT UR4, URZ, 0x654, UR4 ;  /* 0x00000654ff047896 */ /* 0x000fd20008000004 */
[----:B---3--:R-:W-:Y:S01]  /*25d0*/  SYNCS.ARRIVE.TRANS64.RED.A1T0 RZ, [UR4], RZ ;  /* 0x000000ffffff79a7 */ /* 0x008fe20008100404 */
[----:B--2---:R-:W-:-:S13]  /*25e0*/  LOP3.LUT P0, RZ, R6, 0x1, RZ, 0xc0, !PT ;  /* 0x0000000106ff7812 */ /* 0x004fda000780c0ff */
[----:B------:R-:W-:Y:S01]  /*25f0*/  VOTEU.ANY UP1, P0 ;  /* 0x0000000000ff7886 */ /* 0x000fe20000020100 */
[----:B------:R-:W-:-:S13]  /*2600*/  PLOP3.LUT P0, PT, PT, PT, UP1, 0x80, 0x8 ;  /* 0x000000000008781c */ /* 0x000fda0003f0f018 */
[----:B-1----:R-:W-:Y:S02]  /*2610*/  @P0 MOV R0, R4 ;  /* 0x0000000400000202 */ /* 0x002fe40000000f00 */
[----:B------:R-:W-:Y:S02]  /*2620*/  @P0 LOP3.LUT R4, R5, 0xffff, RZ, 0xc0, !PT ;  /* 0x0000ffff05040812 */ /* 0x000fe400078ec0ff */
[----:B------:R-:W-:Y:S02]  /*2630*/  @P0 R2UR UR6, R0 ;  /* 0x00000000000602ca */ /* 0x000fe400000e0000 */
[----:B------:R-:W-:-:S11]  /*2640*/  @P0 R2UR UR5, R4 ;  /* 0x00000000040502ca */ /* 0x000fd600000e0000 */
[----:B------:R-:W-:Y:S02]  /*2650*/  @UP1 UMOV UR42, UR6 ;  /* 0x00000006002a1c82 */ /* 0x000fe40008000000 */
[----:B------:R-:W-:Y:S01]  /*2660*/  @UP1 UMOV UR38, UR5 ;  /* 0x0000000500261c82 */ /* 0x000fe20008000000 */
[----:B------:R-:W-:Y:S05]  /*2670*/  BRA.U !UP0, `(.L_x_38) ;  /* 0x0000000108d47547 */ /* 0x000fea000b800000 */
[----:B------:R-:W1:Y:S01]  /*2680*/  LDCU.128 UR16, c[0x0][0xb10] ;  /* 0x00016200ff1077ac */ /* 0x000e620008000c00 */
[----:B------:R-:W2:Y:S01]  /*2690*/  LDCU UR21, c[0x0][0xb20] ;  /* 0x00016400ff1577ac */ /* 0x000ea20008000800 */
[----:B------:R-:W3:Y:S01]  /*26a0*/  LDCU UR20, c[0x0][0xb0c] ;  /* 0x00016180ff1477ac */ /* 0x000ee20008000800 */
[----:B------:R-:W4:Y:S01]  /*26b0*/  LDCU.64 UR8, c[0x0][0xb28] ;  /* 0x00016500ff0877ac */ /* 0x000f220008000a00 */
[----:B------:R-:W-:Y:S02]  /*26c0*/  UISETP.NE.AND UP3, UPT, UR39, 0x1, UPT ;  /* 0x000000012700788c */ /* 0x000fe4000bf65270 */
[----:B-1----:R-:W-:Y:S02]  /*26d0*/  UIMAD.WIDE.U32 UR4, UR46, UR19, URZ ;  /* 0x000000132e0472a5 */ /* 0x002fe4000f8e00ff */
[----:B------:R-:W-:Y:S02]  /*26e0*/  UIMAD.WIDE.U32 UR6, UR47, UR16, URZ ;  /* 0x000000102f0672a5 */ /* 0x000fe4000f8e00ff */
[----:B------:R-:W-:-:S02]  /*26f0*/  UISETP.NE.AND UP0, UPT, UR18, 0x1, UPT ;  /* 0x000000011200788c */ /* 0x000fc4000bf05270 */
[----:B------:R-:W-:Y:S01]  /*2700*/  UIMAD.WIDE.U32 UR14, UR38, UR19, URZ ;  /* 0x00000013260e72a5 */ /* 0x000fe2000f8e00ff */
[----:B------:R-:W-:Y:S01]  /*2710*/  UMOV UR4, UR5 ;  /* 0x0000000500047c82 */ /* 0x000fe20008000000 */
[----:B---3--:R-:W-:Y:S02]  /*2720*/  UISETP.NE.AND UP2, UPT, UR20, 0x1, UPT ;  /* 0x000000011400788c */ /* 0x008fe4000bf45270 */
[----:B--2---:R-:W-:Y:S02]  /*2730*/  USHF.R.U32.HI UR5, URZ, UR21, UR4 ;  /* 0x00000015ff057299 */ /* 0x004fe40008011604 */
[----:B------:R-:W-:Y:S01]  /*2740*/  UIMAD.WIDE.U32 UR12, UR42, UR16, URZ ;  /* 0x000000102a0c72a5 */ /* 0x000fe2000f8e00ff */
[----:B------:R-:W-:Y:S01]  /*2750*/  UMOV UR4, UR7 ;  /* 0x0000000700047c82 */ /* 0x000fe20008000000 */
[----:B------:R-:W-:Y:S02]  /*2760*/  USEL UR5, UR46, UR5, !UP0 ;  /* 0x000000052e057287 */ /* 0x000fe4000c000000 */
[----:B------:R-:W-:-:S02]  /*2770*/  USHF.R.U32.HI UR4, URZ, UR17, UR4 ;  /* 0x00000011ff047299 */ /* 0x000fc40008011604 */
[----:B----4-:R-:W-:Y:S02]  /*2780*/  UIMAD.WIDE.U32 UR10, UR5, UR8, URZ ;  /* 0x00000008050a72a5 */ /* 0x010fe4000f8e00ff */
[----:B------:R-:W-:Y:S01]  /*2790*/  USEL UR6, UR47, UR4, !UP2 ;  /* 0x000000042f067287 */ /* 0x000fe2000d000000 */
[----:B------:R-:W-:Y:S02]  /*27a0*/  UMOV UR12, UR13 ;  /* 0x0000000d000c7c82 */ /* 0x000fe40008000000 */
[----:B------:R-:W-:Y:S01]  /*27b0*/  UMOV UR4, UR15 ;  /* 0x0000000f00047c82 */ /* 0x000fe20008000000 */
[----:B------:R-:W-:Y:S01]  /*27c0*/  UIMAD.WIDE.U32 UR14, UR6, UR8, URZ ;  /* 0x00000008060e72a5 */ /* 0x000fe2000f8e00ff */
[----:B------:R-:W-:Y:S01]  /*27d0*/  UMOV UR10, UR11 ;  /* 0x0000000b000a7c82 */ /* 0x000fe20008000000 */
[----:B------:R-:W-:Y:S02]  /*27e0*/  USHF.R.U32.HI UR4, URZ, UR21, UR4 ;  /* 0x00000015ff047299 */ /* 0x000fe40008011604 */
[----:B------:R-:W-:-:S03]  /*27f0*/  @UP3 USHF.R.U32.HI UR5, URZ, UR9, UR10 ;  /* 0x00000009ff053299 */ /* 0x000fc6000801160a */
[----:B------:R-:W-:Y:S01]  /*2800*/  UMOV UR14, UR15 ;  /* 0x0000000f000e7c82 */ /* 0x000fe20008000000 */
[----:B------:R-:W-:Y:S02]  /*2810*/  USHF.R.U32.HI UR17, URZ, UR17, UR12 ;  /* 0x00000011ff117299 */ /* 0x000fe4000801160c */
[----:B------:R-:W-:Y:S02]  /*2820*/  USEL UR4, UR38, UR4, !UP0 ;  /* 0x0000000426047287 */ /* 0x000fe4000c000000 */
[----:B------:R-:W-:Y:S02]  /*2830*/  @UP3 USHF.R.U32.HI UR6, URZ, UR9, UR14 ;  /* 0x00000009ff063299 */ /* 0x000fe4000801160e */
[----:B------:R-:W-:Y:S02]  /*2840*/  UIMAD UR7, UR39, UR5, URZ ;  /* 0x00000005270772a4 */ /* 0x000fe4000f8e02ff */
[----:B------:R-:W-:Y:S02]  /*2850*/  USEL UR5, UR42, UR17, !UP2 ;  /* 0x000000112a057287 */ /* 0x000fe4000d000000 */
[----:B------:R-:W-:-:S02]  /*2860*/  UIMAD UR10, UR39, UR6, URZ ;  /* 0x00000006270a72a4 */ /* 0x000fc4000f8e02ff */
[----:B------:R-:W-:Y:S02]  /*2870*/  UISETP.GE.AND UP0, UPT, UR4, UR7, UPT ;  /* 0x000000070400728c */ /* 0x000fe4000bf06270 */
[----:B------:R-:W-:Y:S02]  /*2880*/  UIMAD.WIDE.U32 UR12, UR4, UR8, URZ ;  /* 0x00000008040c72a5 */ /* 0x000fe4000f8e00ff */
[----:B------:R-:W-:Y:S02]  /*2890*/  UISETP.GE.OR UP0, UPT, UR5, UR10, UP0 ;  /* 0x0000000a0500728c */ /* 0x000fe40008706670 */
[----:B------:R-:W-:Y:S02]  /*28a0*/  UIMAD.WIDE.U32 UR10, UR5, UR8, URZ ;  /* 0x00000008050a72a5 */ /* 0x000fe4000f8e00ff */
[----:B------:R-:W-:Y:S01]  /*28b0*/  UIADD3 UR12, UPT, UPT, -UR4, URZ, URZ ;  /* 0x000000ff040c7290 */ /* 0x000fe2000fffe1ff */
[----:B------:R-:W-:Y:S01]  /*28c0*/  UMOV UR8, UR13 ;  /* 0x0000000d00087c82 */ /* 0x000fe20008000000 */
[----:B------:R-:W-:-:S02]  /*28d0*/  UIADD3 UR10, UPT, UPT, -UR5, URZ, URZ ;  /* 0x000000ff050a7290 */ /* 0x000fc4000fffe1ff */
[----:B------:R-:W-:-:S03]  /*28e0*/  USHF.R.U32.HI UR8, URZ, UR9, UR8 ;  /* 0x00000009ff087299 */ /* 0x000fc60008011608 */
[----:B------:R-:W-:Y:S01]  /*28f0*/  @!UP0 UMOV UR7, UR11 ;  /* 0x0000000b00078c82 */ /* 0x000fe20008000000 */
[----:B------:R-:W-:Y:S02]  /*2900*/  UIMAD UR12, UR18, UR12, UR38 ;  /* 0x0000000c120c72a4 */ /* 0x000fe4000f8e0226 */
[----:B------:R-:W-:Y:S02]  /*2910*/  USEL UR8, UR4, UR8, !UP3 ;  /* 0x0000000804087287 */ /* 0x000fe4000d800000 */
[----:B------:R-:W-:Y:S02]  /*2920*/  @!UP0 USHF.R.U32.HI UR7, URZ, UR9, UR7 ;  /* 0x00000009ff078299 */ /* 0x000fe40008011607 */
[----:B------:R-:W-:Y:S02]  /*2930*/  UIADD3 UR9, UPT, UPT, -UR8, URZ, URZ ;  /* 0x000000ff08097290 */ /* 0x000fe4000fffe1ff */
[----:B------:R-:W-:Y:S02]  /*2940*/  @!UP0 USEL UR7, UR5, UR7, !UP3 ;  /* 0x0000000705078287 */ /* 0x000fe4000d800000 */
[----:B------:R-:W-:-:S02]  /*2950*/  UIMAD UR9, UR39, UR9, UR4 ;  /* 0x00000009270972a4 */ /* 0x000fc4000f8e0204 */
[----:B------:R-:W-:Y:S02]  /*2960*/  @!UP0 UIADD3 UR8, UPT, UPT, UR8, -UR7, URZ ;  /* 0x8000000708088290 */ /* 0x000fe4000fffe0ff */
[----:B------:R-:W-:Y:S02]  /*2970*/  @!UP0 UIMAD UR7, UR9, UR6, UR7 ;  /* 0x00000006090782a4 */ /* 0x000fe4000f8e0207 */
[----:B------:R-:W-:Y:S02]  /*2980*/  @!UP0 UIMAD UR4, UR39, UR8, UR5 ;  /* 0x00000008270482a4 */ /* 0x000fe4000f8e0205 */
[----:B------:R-:W-:Y:S02]  /*2990*/  UIMAD UR6, UR20, UR10, UR42 ;  /* 0x0000000a140672a4 */ /* 0x000fe4000f8e022a */
[----:B------:R-:W-:Y:S01]  /*29a0*/  UIMAD UR38, UR4, UR18, UR12 ;  /* 0x00000012042672a4 */ /* 0x000fe2000f8e020c */
[----:B------:R-:W-:Y:S02]  /*29b0*/  @!UP0 UMOV UR5, UR7 ;  /* 0x0000000700058c82 */ /* 0x000fe40008000000 */
[----:B------:R-:W-:-:S12]  /*29c0*/  UIMAD UR42, UR5, UR20, UR6 ;  /* 0x00000014052a72a4 */ /* 0x000fd8000f8e0206 */
.L_x_38:
[----:B------:R-:W1:Y:S02]  /*29d0*/  LDCU UR4, c[0x0][0xb30] ;  /* 0x00016600ff0477ac */ /* 0x000e640008000800 */
[----:B-1----:R-:W-:-:S09]  /*29e0*/  UISETP.NE.AND UP0, UPT, UR4, 0x1, UPT ;  /* 0x000000010400788c */ /* 0x002fd2000bf05270 */
[----:B------:R-:W-:Y:S05]  /*29f0*/  BRA.U UP0, `(.L_x_39) ;  /* 0x0000000100447547 */ /* 0x000fea000b800000 */
[----:B------:R-:W1:Y:S01]  /*2a00*/  LDCU.128 UR8, c[0x0][0xb10] ;  /* 0x00016200ff0877ac */ /* 0x000e620008000c00 */
[----:B------:R-:W2:Y:S01]  /*2a10*/  LDCU UR12, c[0x0][0xb0c] ;  /* 0x00016180ff0c77ac */ /* 0x000ea20008000800 */
[----:B------:R-:W3:Y:S01]  /*2a20*/  LDCU UR13, c[0x0][0xb20] ;  /* 0x00016400ff0d77ac */ /* 0x000ee20008000800 */
[----:B-1----:R-:W-:Y:S02]  /*2a30*/  UIMAD.WIDE.U32 UR6, UR42, UR8, URZ ;  /* 0x000000082a0672a5 */ /* 0x002fe4000f8e00ff */
[----:B------:R-:W-:Y:S02]  /*2a40*/  UIMAD.WIDE.U32 UR4, UR38, UR11, URZ ;  /* 0x0000000b260472a5 */ /* 0x000fe4000f8e00ff */
[----:B--2---:R-:W-:Y:S02]  /*2a50*/  UISETP.NE.AND UP2, UPT, UR12, 0x1, UPT ;  /* 0x000000010c00788c */ /* 0x004fe4000bf45270 */
[----:B------:R-:W-:Y:S01]  /*2a60*/  UISETP.NE.AND UP0, UPT, UR10, 0x1, UPT ;  /* 0x000000010a00788c */ /* 0x000fe2000bf05270 */
[----:B------:R-:W-:-:S02]  /*2a70*/  UMOV UR6, UR7 ;  /* 0x0000000700067c82 */ /* 0x000fc40008000000 */
[----:B------:R-:W-:Y:S01]  /*2a80*/  UMOV UR4, UR5 ;  /* 0x0000000500047c82 */ /* 0x000fe20008000000 */
[----:B------:R-:W-:Y:S02]  /*2a90*/  USHF.R.U32.HI UR6, URZ, UR9, UR6 ;  /* 0x00000009ff067299 */ /* 0x000fe40008011606 */
[----:B---3--:R-:W-:Y:S02]  /*2aa0*/  USHF.R.U32.HI UR4, URZ, UR13, UR4 ;  /* 0x0000000dff047299 */ /* 0x008fe40008011604 */
[----:B------:R-:W-:Y:S02]  /*2ab0*/  USEL UR5, UR42, UR6, !UP2 ;  /* 0x000000062a057287 */ /* 0x000fe4000d000000 */
[----:B------:R-:W-:-:S04]  /*2ac0*/  USEL UR4, UR38, UR4, !UP0 ;  /* 0x0000000426047287 */ /* 0x000fc8000c000000 */
[----:B------:R-:W-:Y:S02]  /*2ad0*/  UIADD3 UR6, UPT, UPT, UR5, -UR4, URZ ;  /* 0x8000000405067290 */ /* 0x000fe4000fffe0ff */
[----:B------:R-:W-:Y:S02]  /*2ae0*/  UIADD3 UR4, UPT, UPT, -UR5, UR4, URZ ;  /* 0x0000000405047290 */ /* 0x000fe4000fffe1ff */
[----:B------:R-:W-:Y:S02]  /*2af0*/  UIMAD UR38, UR6, UR10, UR38 ;  /* 0x0000000a062672a4 */ /* 0x000fe4000f8e0226 */
[----:B------:R-:W-:-:S12]  /*2b00*/  UIMAD UR42, UR4, UR12, UR42 ;  /* 0x0000000c042a72a4 */ /* 0x000fd8000f8e022a */
.L_x_39:
[----:B------:R-:W-:Y:S01]  /*2b10*/  R2UR UR5, R78 ;  /* 0x000000004e0572ca */ /* 0x000fe200000e0000 */
[----:B------:R-:W-:Y:S01]  /*2b20*/  UMOV UR27, UR34 ;  /* 0x00000022001b7c82 */ /* 0x000fe20008000000 */
[----:B------:R-:W-:Y:S02]  /*2b30*/  R2UR UR4, R77 ;  /* 0x000000004d0472ca */ /* 0x000fe400000e0000 */
[----:B------:R-:W-:Y:S02]  /*2b40*/  PLOP3.LUT P1, PT, PT, PT, PT, 0x80, 0x8 ;  /* 0x000000000008781c */ /* 0x000fe40003f2f070 */
[----:B------:R-:W-:-:S07]  /*2b50*/  LOP3.LUT R2, R2, 0x1, RZ, 0x3c, !PT ;  /* 0x0000000102027812 */ /* 0x000fce00078e3cff */
[----:B------:R-:W-:Y:S02]  /*2b60*/  UIADD3 UR51, UPT, UPT, UR42, UR5, URZ ;  /* 0x000000052a337290 */ /* 0x000fe4000fffe0ff */
[----:B------:R-:W-:Y:S01]  /*2b70*/  UIADD3 UR21, UPT, UPT, UR38, UR4, URZ ;  /* 0x0000000426157290 */ /* 0x000fe2000fffe0ff */
[----:B------:R-:W-:Y:S11]  /*2b80*/  BRA.U UP1, `(.L_x_40) ;  /* 0xffffffed013c7547 */ /* 0x000ff6000b83ffff */
[----:B------:R-:W-:Y:S01]  /*2b90*/  UIADD3 UR25, UPT, UPT, UR25, 0x48, URZ ;  /* 0x0000004819197890 */ /* 0x000fe2000fffe0ff */
[----:B------:R-:W-:-:S03]  /*2ba0*/  MOV R3, UR23 ;  /* 0x0000001700037c02 */ /* 0x000fc60008000f00 */
[----:B------:R-:W-:Y:S01]  /*2bb0*/  ULEA UR4, UR26, UR25, 0x3 ;  /* 0x000000191a047291 */ /* 0x000fe2000f8e18ff */
[----:B------:R-:W-:-:S08]  /*2bc0*/  SHF.L.U32 R3, R3, 0x1f, RZ ;  /* 0x0000001f03037819 */ /* 0x000fd000000006ff */
[----:B------:R-:W1:Y:S02]  /*2bd0*/  SYNCS.PHASECHK.TRANS64.TRYWAIT P0, [UR4], R3 ;  /* 0x00000003ff0075a7 */ /* 0x000e640008001104 */
[----:B-1----:R-:W-:Y:S05]  /*2be0*/  @!P0 BRA `(.L_x_41) ;  /* 0x00000068006c8947 */ /* 0x002fea0003800000 */
.L_x_153:
[----:B------:R-:W-:-:S04]  /*2bf0*/  UIADD3 UR4, UPT, UPT, UR26, 0x1, URZ ;  /* 0x000000011a047890 */ /* 0x000fc8000fffe0ff */
[----:B------:R-:W-:-:S04]  /*2c00*/  UISETP.NE.AND UP0, UPT, UR4, 0x9, UPT ;  /* 0x000000090400788c */ /* 0x000fc8000bf05270 */
[----:B------:R-:W-:Y:S02]  /*2c10*/  USEL UR5, URZ, 0x1, UP0 ;  /* 0x00000001ff057887 */ /* 0x000fe40008000000 */
[----:B------:R-:W-:Y:S02]  /*2c20*/  USEL UR4, UR4, URZ, UP0 ;  /* 0x000000ff04047287 */ /* 0x000fe40008000000 */
[----:B------:R-:W-:Y:S02]  /*2c30*/  ULOP3.LUT UR6, UR23, UR5, URZ, 0x3c, !UPT ;  /* 0x0000000517067292 */ /* 0x000fe4000f8e3cff */
[----:B------:R-:W-:-:S04]  /*2c40*/  ULEA UR5, UR4, UR25, 0x3 ;  /* 0x0000001904057291 */ /* 0x000fc8000f8e18ff */
[----:B-1----:R-:W-:-:S04]  /*2c50*/  MOV R3, UR6 ;  /* 0x0000000600037c02 */ /* 0x002fc80008000f00 */
[----:B------:R-:W-:-:S04]  /*2c60*/  SHF.L.U32 R3, R3, 0x1f, RZ ;  /* 0x0000001f03037819 */ /* 0x000fc800000006ff */
[----:B------:R-:W1:Y:S02]  /*2c70*/  SYNCS.PHASECHK.TRANS64.TRYWAIT P0, [UR5], R3 ;  /* 0x00000003ff0075a7 */ /* 0x000e640008001105 */
[----:B-1----:R-:W-:Y:S05]  /*2c80*/  @!P0 BRA `(.L_x_42) ;  /* 0x00000068005c8947 */ /* 0x002fea0003800000 */
.L_x_155:
        /* <DEDUP_REMOVED lines=10> */
.L_x_157:
        /* <DEDUP_REMOVED lines=10> */
.L_x_159:
        /* <DEDUP_REMOVED lines=10> */
.L_x_161:
        /* <DEDUP_REMOVED lines=10> */
.L_x_163:
        /* <DEDUP_REMOVED lines=10> */
.L_x_165:
        /* <DEDUP_REMOVED lines=10> */
.L_x_167:
[----:B------:R-:W-:-:S04]  /*3050*/  UIADD3 UR4, UPT, UPT, UR4, 0x1, URZ ;  /* 0x0000000104047890 */ /* 0x000fc8000fffe0ff */
[----:B------:R-:W-:-:S04]  /*3060*/  UISETP.NE.AND UP0, UPT, UR4, 0x9, UPT ;  /* 0x000000090400788c */ /* 0x000fc8000bf05270 */
[----:B------:R-:W-:Y:S02]  /*3070*/  USEL UR5, URZ, 0x1, UP0 ;  /* 0x00000001ff057887 */ /* 0x000fe40008000000 */
[----:B------:R-:W-:Y:S02]  /*3080*/  USEL UR4, UR4, URZ, UP0 ;  /* 0x000000ff04047287 */ /* 0x000fe40008000000 */
[----:B------:R-:W-:Y:S02]  /*3090*/  ULOP3.LUT UR5, UR6, UR5, URZ, 0x3c, !UPT ;  /* 0x0000000506057292 */ /* 0x000fe4000f8e3cff */
[----:B------:R-:W-:-:S04]  /*30a0*/  ULEA UR4, UR4, UR25, 0x3 ;  /* 0x0000001904047291 */ /* 0x000fc8000f8e18ff */
[----:B------:R-:W-:Y:S02]  /*30b0*/  IMAD.U32 R2, RZ, RZ, UR5 ;  /* 0x00000005ff027e24 */ /* 0x000fe4000f8e00ff */
[----:B-1----:R-:W-:-:S03]  /*30c0*/  MOV R0, UR4 ;  /* 0x0000000400007c02 */ /* 0x002fc60008000f00 */
[----:B------:R-:W-:-:S07]  /*30d0*/  SHF.L.U32 R3, R2, 0x1f, RZ ;  /* 0x0000001f02037819 */ /* 0x000fce00000006ff */
.L_x_49:
[----:B-1----:R1:W2:Y:S02]  /*30e0*/  SYNCS.PHASECHK.TRANS64.TRYWAIT P0, [R0+URZ], R3 ;  /* 0x00000003000075a7 */ /* 0x0022a400080011ff */
[----:B--2---:R-:W-:Y:S05]  /*30f0*/  @!P0 NANOSLEEP.SYNCS 0x989680 ;  /* 0x009896800000895d */ /* 0x004fea0003900000 */
[----:B------:R-:W2:Y:S02]  /*3100*/  @!P0 SYNCS.PHASECHK.TRANS64 P0, [R0+URZ], R3 ;  /* 0x00000003000085a7 */ /* 0x000ea400080010ff */
[----:B--2---:R-:W-:Y:S05]  /*3110*/  @P0 EXIT ;  /* 0x000000000000094d */ /* 0x004fea0003800000 */
[----:B------:R-:W-:Y:S05]  /*3120*/  BRA `(.L_x_49) ;  /* 0xfffffffc00ec7947 */ /* 0x000fea000383ffff */
.L_x_22:
[----:B------:R-:W2:Y:S02]  /*3130*/  S2UR UR4, SR_CgaCtaId ;  /* 0x00000000000479c3 */ /* 0x000ea40000008800 */
[----:B--2---:R-:W-:-:S04]  /*3140*/  UISETP.NE.AND UP0, UPT, UR4, URZ, UPT ;  /* 0x000000ff0400728c */ /* 0x004fc8000bf05270 */
[----:B------:R-:W-:-:S09]  /*3150*/  UISETP.NE.OR UP0, UPT, UR18, 0x1, UP0 ;  /* 0x000000011200788c */ /* 0x000fd20008705670 */
[----:B------:R-:W-:Y:S05]  /*3160*/  BRA.U UP0, `(.L_x_50) ;  /* 0x0000000100b47547 */ /* 0x000fea000b800000 */
[----:B------:R-:W2:Y:S01]  /*3170*/  S2UR UR5, SR_CgaCtaId ;  /* 0x00000000000579c3 */ /* 0x000ea20000008800 */
[----:B------:R-:W-:Y:S01]  /*3180*/  UMOV UR4, 0x400 ;  /* 0x0000040000047882 */ /* 0x000fe20000000000 */
[----:B------:R-:W-:Y:S01]  /*3190*/  HFMA2 R2, -RZ, RZ, 0, 5.9604644775390625e-08 ;  /* 0x00000001ff027431 */ /* 0x000fe200000001ff */
[----:B------:R-:W-:Y:S01]  /*31a0*/  ISETP.GE.U32.AND P0, PT, R3, 0x2, PT ;  /* 0x000000020300780c */ /* 0x000fe20003f06070 */
[----:B------:R-:W-:Y:S01]  /*31b0*/  IMAD.MOV.U32 R8, RZ, RZ, RZ ;  /* 0x000000ffff087224 */ /* 0x000fe200078e00ff */
[----:B--2---:R-:W-:-:S04]  /*31c0*/  ULEA UR4, UR5, UR4, 0x18 ;  /* 0x0000000405047291 */ /* 0x004fc8000f8ec0ff */
[----:B------:R-:W-:Y:S02]  /*31d0*/  UIADD3 UR5, UPT, UPT, UR4, 0xe8, URZ ;  /* 0x000000e804057890 */ /* 0x000fe4000fffe0ff */
[----:B------:R-:W-:Y:S02]  /*31e0*/  UIADD3 UR8, UPT, UPT, UR4, 0xe0, URZ ;  /* 0x000000e004087890 */ /* 0x000fe4000fffe0ff */
[----:B------:R-:W-:-:S12]  /*31f0*/  UPRMT UR5, URZ, 0x654, UR5 ;  /* 0x00000654ff057896 */ /* 0x000fd80008000005 */
.L_x_53:
[----:B------:R-:W-:Y:S01]  /*3200*/  SHF.L.U32 R7, R2, 0x1f, RZ ;  /* 0x0000001f02077819 */ /* 0x000fe200000006ff */
[----:B------:R-:W-:Y:S02]  /*3210*/  IMAD.U32 R4, RZ, RZ, UR8 ;  /* 0x00000008ff047e24 */ /* 0x000fe4000f8e00ff */
[----:B------:R-:W-:Y:S01]  /*3220*/  @!P0 IMAD.MOV.U32 R5, RZ, RZ, 0x10 ;  /* 0x00000010ff058424 */ /* 0x000fe200078e00ff */
[----:B------:R-:W2:Y:S02]  /*3230*/  SYNCS.PHASECHK.TRANS64.TRYWAIT P1, [UR4+0xe8], R7 ;  /* 0x0000e807ff0075a7 */ /* 0x000ea40008021104 */
[----:B------:R-:W-:-:S04]  /*3240*/  PRMT R9, R3, 0x654, R4 ;  /* 0x0000065403097816 */ /* 0x000fc80000000004 */
[----:B------:R-:W-:Y:S01]  /*3250*/  SEL R0, R9, R0, !P0 ;  /* 0x0000000009007207 */ /* 0x000fe20004000000 */
[----:B--2---:R-:W-:Y:S06]  /*3260*/  @!P1 BRA `(.L_x_51) ;  /* 0x00000064008c9947 */ /* 0x004fec0003800000 */
.L_x_169:
[----:B------:R-:W-:Y:S01]  /*3270*/  UIADD3 UR6, UPT, UPT, UR4, 0x120, URZ ;  /* 0x0000012004067890 */ /* 0x000fe2000fffe0ff */
[----:B------:R3:W-:Y:S01]  /*3280*/  @!P0 SYNCS.ARRIVE.TRANS64.RED RZ, [R0+URZ], R5 ;  /* 0x0000000500ff89a7 */ /* 0x0007e200080004ff */
[----:B------:R-:W-:Y:S01]  /*3290*/  UIADD3 UR7, UPT, UPT, UR4, 0xe0, URZ ;  /* 0x000000e004077890 */ /* 0x000fe2000fffe0ff */
[----:B------:R-:W-:-:S08]  /*32a0*/  LOP3.LUT R2, R2, 0x1, RZ, 0x3c, !PT ;  /* 0x0000000102027812 */ /* 0x000fd000078e3cff */
[----:B------:R-:W-:Y:S06]  /*32b0*/  UGETNEXTWORKID.BROADCAST [UR6], [UR7] ;  /* 0x00000000060073ca */ /* 0x000fec0008000100 */
[----:B---3--:R-:W-:-:S04]  /*32c0*/  SHF.L.U32 R5, R8, 0x1f, RZ ;  /* 0x0000001f08057819 */ /* 0x008fc800000006ff */
[----:B------:R-:W3:Y:S02]  /*32d0*/  SYNCS.PHASECHK.TRANS64.TRYWAIT P1, [UR4+0xe0], R5 ;  /* 0x0000e005ff0075a7 */ /* 0x000ee40008021104 */
[----:B---3--:R-:W-:Y:S05]  /*32e0*/  @!P1 BRA `(.L_x_52) ;  /* 0x0000006400849947 */ /* 0x008fea0003800000 */
.L_x_171:
[----:B--2---:R-:W2:Y:S01]  /*32f0*/  LDS.128 R4, [UR4+0x120] ;  /* 0x00012004ff047984 */ /* 0x004ea20008000c00 */
[----:B------:R-:W-:Y:S01]  /*3300*/  LOP3.LUT R8, R8, 0x1, RZ, 0x3c, !PT ;  /* 0x0000000108087812 */ /* 0x000fe200078e3cff */
[----:B------:R-:W-:Y:S01]  /*3310*/  @!PT LDS RZ, [RZ] ;  /* 0x00000000fffff984 */ /* 0x000fe20000000800 */
[----:B------:R-:W-:Y:S01]  /*3320*/  @!PT LDS RZ, [RZ] ;  /* 0x00000000fffff984 */ /* 0x000fe20000000800 */
[----:B------:R-:W-:Y:S01]  /*3330*/  @!PT LDS RZ, [RZ] ;  /* 0x00000000fffff984 */ /* 0x000fe20000000800 */
[----:B------:R-:W-:Y:S01]  /*3340*/  @!PT LDS RZ, [RZ] ;  /* 0x00000000fffff984 */ /* 0x000fe20000000800 */
[----:B------:R3:W-:Y:S06]  /*3350*/  MEMBAR.ALL.CTA ;  /* 0x0000000000007992 */ /* 0x0007ec0000008000 */
[----:B---3--:R-:W3:Y:S02]  /*3360*/  FENCE.VIEW.ASYNC.S ;  /* 0x00000000000073c6 */ /* 0x008ee40000000000 */
[----:B---3--:R-:W-:Y:S01]  /*3370*/  SYNCS.ARRIVE.TRANS64.RED.A1T0 RZ, [UR5], RZ ;  /* 0x000000ffffff79a7 */ /* 0x008fe20008100405 */
[----:B--2---:R-:W-:-:S13]  /*3380*/  LOP3.LUT P1, RZ, R6, 0x1, RZ, 0xc0, !PT ;  /* 0x0000000106ff7812 */ /* 0x004fda000782c0ff */
[----:B------:R-:W-:Y:S05]  /*3390*/  @P1 BRA `(.L_x_53) ;  /* 0xfffffffc00981947 */ /* 0x000fea000383ffff */
[----:B------:R-:W-:-:S04]  /*33a0*/  SHF.L.U32 R0, R2, 0x1f, RZ ;  /* 0x0000001f02007819 */ /* 0x000fc800000006ff */
[----:B------:R-:W2:Y:S02]  /*33b0*/  SYNCS.PHASECHK.TRANS64 P0, [UR4+0xe8], R0 ;  /* 0x0000e800ff0075a7 */ /* 0x000ea40008001004 */
[----:B-12---:R-:W-:Y:S05]  /*33c0*/  @P0 EXIT ;  /* 0x000000000000094d */ /* 0x006fea0003800000 */
[----:B------:R-:W-:-:S07]  /*33d0*/  MOV R0, UR4 ;  /* 0x0000000400007c02 */ /* 0x000fce0008000f00 */
.L_x_54:
[----:B-1----:R-:W-:-:S04]  /*33e0*/  SHF.L.U32 R3, R2, 0x1f, RZ ;  /* 0x0000001f02037819 */ /* 0x002fc800000006ff */
[----:B------:R1:W2:Y:S03]  /*33f0*/  SYNCS.PHASECHK.TRANS64.TRYWAIT P0, [R0+URZ+0xe8], R3 ;  /* 0x0000e803000075a7 */ /* 0x0002a600080011ff */
[----:B--2---:R-:W-:Y:S05]  /*3400*/  @!P0 NANOSLEEP.SYNCS 0x989680 ;  /* 0x009896800000895d */ /* 0x004fea0003900000 */
[----:B------:R-:W2:Y:S02]  /*3410*/  @!P0 SYNCS.PHASECHK.TRANS64 P0, [R0+URZ+0xe8], R3 ;  /* 0x0000e803000085a7 */ /* 0x000ea400080010ff */
[----:B--2---:R-:W-:Y:S05]  /*3420*/  @P0 EXIT ;  /* 0x000000000000094d */ /* 0x004fea0003800000 */
[----:B------:R-:W-:Y:S05]  /*3430*/  BRA `(.L_x_54) ;  /* 0xfffffffc00e87947 */ /* 0x000fea000383ffff */
.L_x_50:
[----:B------:R-:W-:Y:S05]  /*3440*/  BRA.U UP4, `(.L_x_55) ;  /* 0x0000001104a47547 */ /* 0x000fea000b800000 */
[----:B------:R-:W2:Y:S01]  /*3450*/  S2UR UR4, SR_CgaCtaId ;  /* 0x00000000000479c3 */ /* 0x000ea20000008800 */
[----:B------:R-:W-:Y:S01]  /*3460*/  UMOV UR5, 0x40 ;  /* 0x0000004000057882 */ /* 0x000fe20000000000 */
[----:B------:R-:W-:Y:S01]  /*3470*/  NOP ;  /* 0x0000000000007918 */ /* 0x000fe20000000000 */
[----:B------:R-:W-:Y:S01]  /*3480*/  UMOV UR6, 0x400 ;  /* 0x0000040000067882 */ /* 0x000fe20000000000 */
[----:B--2---:R-:W-:Y:S02]  /*3490*/  ULEA UR5, UR4, UR5, 0x18 ;  /* 0x0000000504057291 */ /* 0x004fe4000f8ec0ff */
[----:B------:R-:W-:-:S07]  /*34a0*/  ULEA UR6, UR4, UR6, 0x18 ;  /* 0x0000000604067291 */ /* 0x000fce000f8ec0ff */
[----:B------:R-:W2:Y:S02]  /*34b0*/  LDS.U8 R3, [UR5+0x1c] ;  /* 0x00001c05ff037984 */ /* 0x000ea40008000000 */
[----:B--2---:R-:W-:-:S13]  /*34c0*/  ISETP.NE.AND P0, PT, R3, RZ, PT ;  /* 0x000000ff0300720c */ /* 0x004fda0003f05270 */
[----:B------:R-:W-:Y:S05]  /*34d0*/  @P0 BRA `(.L_x_56) ;  /* 0x0000000400080947 */ /* 0x000fea0003800000 */
[----:B------:R-:W-:Y:S02]  /*34e0*/  UISETP.NE.U32.AND UP1, UPT, UR38, 0x1, UPT ;  /* 0x000000012600788c */ /* 0x000fe4000bf25070 */
[----:B------:R-:W-:-:S07]  /*34f0*/  UIADD3 UR7, UPT, UPT, UR5, 0x8, URZ ;  /* 0x0000000805077890 */ /* 0x000fce000fffe0ff */
[----:B------:R-:W-:Y:S05]  /*3500*/  BRA.U !UP1, `(.L_x_57) ;  /* 0x00000001099c7547 */ /* 0x000fea000b800000 */
[----:B------:R-:W-:Y:S01]  /*3510*/  ELECT P0, URZ, PT ;  /* 0x0000000000ff782f */ /* 0x000fe20003800000 */
[----:B------:R-:W-:-:S12]  /*3520*/  BSSY B0, `(.L_x_57) ;  /* 0x0000025000007945 */ /* 0x000fd80003800000 */
[----:B------:R-:W-:Y:S05]  /*3530*/  @!P0 BRA `(.L_x_58) ;  /* 0x00000000008c8947 */ /* 0x000fea0003800000 */
[----:B------:R-:W-:-:S05]  /*3540*/  UMOV UR4, 0x10 ;  /* 0x0000001000047882 */ /* 0x000fca0000000000 */
[----:B------:R-:W-:Y:S04]  /*3550*/  DEPBAR.LE SB2, 0x36 ;  /* 0x0000ad800000791a */ /* 0x000fe80000000000 */
[----:B------:R-:W2:Y:S02]  /*3560*/  UTCATOMSWS.2CTA.FIND_AND_SET.ALIGN UP0, UR4, UR4 ;  /* 0x00000004000475e3 */ /* 0x000ea40008200800 */
[----:B--2---:R-:W-:Y:S01]  /*3570*/  MOV R10, UR4 ;  /* 0x00000004000a7c02 */ /* 0x004fe20008000f00 */
[----:B------:R-:W-:Y:S06]  /*3580*/  BRA.U UP0, `(.L_x_59) ;  /* 0x0000000100187547 */ /* 0x000fec000b800000 */
.L_x_60:
[----:B------:R-:W-:Y:S05]  /*3590*/  NANOSLEEP 0x64 ;  /* 0x000000640000795d */ /* 0x000fea0003800000 */
[----:B------:R-:W-:-:S05]  /*35a0*/  UMOV UR4, 0x10 ;  /* 0x0000001000047882 */ /* 0x000fca0000000000 */
[----:B------:R-:W-:Y:S04]  /*35b0*/  DEPBAR.LE SB2, 0x36 ;  /* 0x0000ad800000791a */ /* 0x000fe80000000000 */
[----:B------:R-:W2:Y:S02]  /*35c0*/  UTCATOMSWS.2CTA.FIND_AND_SET.ALIGN UP0, UR4, UR4 ;  /* 0x00000004000475e3 */ /* 0x000ea40008200800 */
[----:B--2---:R-:W-:Y:S01]  /*35d0*/  MOV R10, UR4 ;  /* 0x00000004000a7c02 */ /* 0x004fe20008000f00 */
[----:B------:R-:W-:Y:S05]  /*35e0*/  BRA.U !UP0, `(.L_x_60) ;  /* 0xfffffffd08e87547 */ /* 0x000fea000b83ffff */
.L_x_59:
[----:B------:R-:W2:Y:S01]  /*35f0*/  LDS R6, [UR5+0x10] ;  /* 0x00001005ff067984 */ /* 0x000ea20008000800 */
[----:B------:R-:W-:Y:S01]  /*3600*/  IMAD.U32 R3, RZ, RZ, UR6 ;  /* 0x00000006ff037e24 */ /* 0x000fe2000f8e00ff */
[----:B------:R-:W-:-:S03]  /*3610*/  MOV R4, UR37 ;  /* 0x0000002500047c02 */ /* 0x000fc60008000f00 */
[----:B------:R-:W-:Y:S01]  /*3620*/  VIADD R3, R3, 0x130 ;  /* 0x0000013003037836 */ /* 0x000fe20000000000 */
[----:B--2---:R-:W-:-:S04]  /*3630*/  SHF.L.U32 R6, R6, 0x1f, RZ ;  /* 0x0000001f06067819 */ /* 0x004fc800000006ff */
[----:B------:R-:W2:Y:S02]  /*3640*/  SYNCS.PHASECHK.TRANS64.TRYWAIT P0, [UR5+0x8], R6 ;  /* 0x00000806ff0075a7 */ /* 0x000ea40008001105 */
[----:B--2---:R-:W-:Y:S05]  /*3650*/  @P0 BRA `(.L_x_61) ;  /* 0x0000000000080947 */ /* 0x004fea0003800000 */
[----:B------:R-:W2:Y:S02]  /*3660*/  SYNCS.PHASECHK.TRANS64.TRYWAIT P0, [UR5+0x8], R6 ;  /* 0x00000806ff0075a7 */ /* 0x000ea40008001105 */
[----:B--2---:R-:W-:Y:S05]  /*3670*/  @!P0 BRA `(.L_x_62) ;  /* 0x0000006000b88947 */ /* 0x004fea0003800000 */
.L_x_61:
[----:B------:R-:W-:Y:S01]  /*3680*/  PRMT R4, R4, 0x654, R3 ;  /* 0x0000065404047816 */ /* 0x000fe20000000003 */
[----:B------:R-:W-:Y:S01]  /*3690*/  HFMA2 R3, -RZ, RZ, 0, 5.9604644775390625e-08 ;  /* 0x00000001ff037431 */ /* 0x000fe200000001ff */
[----:B------:R-:W-:Y:S01]  /*36a0*/  UPRMT UR4, UR37, 0x654, UR7 ;  /* 0x0000065425047896 */ /* 0x000fe20008000007 */
[----:B------:R-:W-:Y:S02]  /*36b0*/  IMAD.MOV.U32 R7, RZ, RZ, 0xffff ;  /* 0x0000ffffff077424 */ /* 0x000fe400078e00ff */
[----:B--2---:R-:W-:Y:S02]  /*36c0*/  IMAD.MOV.U32 R6, RZ, RZ, 0x4 ;  /* 0x00000004ff067424 */ /* 0x004fe400078e00ff */
[----:B------:R-:W-:Y:S01]  /*36d0*/  IMAD.SHL.U32 R9, R10, 0x20, RZ ;  /* 0x000000200a097824 */ /* 0x000fe200078e00ff */
[----:B------:R-:W-:Y:S02]  /*36e0*/  MOV R5, UR4 ;  /* 0x0000000400057c02 */ /* 0x000fe40008000f00 */
[-C--:B------:R-:W-:Y:S01]  /*36f0*/  SHF.L.U32 R8, R7, R10.reuse, RZ ;  /* 0x0000000a07087219 */ /* 0x080fe200000006ff */
[----:B------:R2:W-:Y:S01]  /*3700*/  SYNCS.ARRIVE.TRANS64.RED RZ, [UR4], R6 ;  /* 0x00000006ffff79a7 */ /* 0x0005e20008000404 */
[----:B------:R-:W-:Y:S01]  /*3710*/  SHF.L.U32 R7, R3, R10, RZ ;  /* 0x0000000a03077219 */ /* 0x000fe200000006ff */
[----:B------:R2:W-:Y:S04]  /*3720*/  STS [UR6+0x130], R9 ;  /* 0x00013009ff007988 */ /* 0x0005e80008000806 */
[----:B------:R2:W-:Y:S04]  /*3730*/  STAS [R4.64], R10 ;  /* 0x0000000a04007dbd */ /* 0x0005e8000c0008ff */
[----:B------:R2:W-:Y:S04]  /*3740*/  ATOMS.OR RZ, [UR5+0x14], R8 ;  /* 0x00001408ffff798c */ /* 0x0005e8000b000005 */
[----:B------:R2:W-:Y:S04]  /*3750*/  ATOMS.OR RZ, [UR5+0x18], R7 ;  /* 0x00001807ffff798c */ /* 0x0005e8000b000005 */
[----:B------:R2:W-:Y:S02]  /*3760*/  ATOMS.XOR RZ, [UR5+0x10], R3 ;  /* 0x00001003ffff798c */ /* 0x0005e4000b800005 */
.L_x_58:
[----:B-1----:R-:W-:Y:S05]  /*3770*/  BSYNC B0 ;  /* 0x0000000000007941 */ /* 0x002fea0003800000 */
.L_x_57:
[----:B------:R-:W-:Y:S05]  /*3780*/  BRA.U UP1, `(.L_x_63) ;  /* 0x00000001016c7547 */ /* 0x000fea000b800000 */
[----:B------:R-:W-:-:S03]  /*3790*/  UMOV UR4, 0xffffffff ;  /* 0xffffffff00047882 */ /* 0x000fc60000000000 */
[----:B------:R-:W-:Y:S05]  /*37a0*/  BRA.DIV UR4, `(.L_x_64) ;  /* 0x0000006204847947 */ /* 0x000fea000b800000 */
[----:B------:R-:W-:-:S13]  /*37b0*/  ELECT P6, URZ, PT ;  /* 0x0000000000ff782f */ /* 0x000fda00038c0000 */
.L_x_174:
[----:B------:R-:W-:Y:S05]  /*37c0*/  @!P6 BRA `(.L_x_63) ;  /* 0x00000000005ce947 */ /* 0x000fea0003800000 */
[----:B--2---:R-:W2:Y:S02]  /*37d0*/  LDS R4, [UR5+0x10] ;  /* 0x00001005ff047984 */ /* 0x004ea40008000800 */
[----:B--2---:R-:W-:-:S04]  /*37e0*/  SHF.L.U32 R4, R4, 0x1f, RZ ;  /* 0x0000001f04047819 */ /* 0x004fc800000006ff */
[----:B------:R-:W2:Y:S02]  /*37f0*/  SYNCS.PHASECHK.TRANS64.TRYWAIT P0, [UR5+0x8], R4 ;  /* 0x00000804ff0075a7 */ /* 0x000ea40008001105 */
[----:B--2---:R-:W-:Y:S05]  /*3800*/  @P0 BRA `(.L_x_65) ;  /* 0x0000000000080947 */ /* 0x004fea0003800000 */
[----:B------:R-:W2:Y:S02]  /*3810*/  SYNCS.PHASECHK.TRANS64.TRYWAIT P0, [UR5+0x8], R4 ;  /* 0x00000804ff0075a7 */ /* 0x000ea40008001105 */
[----:B--2---:R-:W-:Y:S05]  /*3820*/  @!P0 BRA `(.L_x_66) ;  /* 0x0000006000848947 */ /* 0x004fea0003800000 */
.L_x_65:
[----:B------:R-:W3:Y:S01]  /*3830*/  LDS R6, [UR6+0x130] ;  /* 0x00013006ff067984 */ /* 0x000ee20008000800 */
[----:B--2---:R-:W-:Y:S02]  /*3840*/  HFMA2 R3, -RZ, RZ, 0, 5.9604644775390625e-08 ;  /* 0x00000001ff037431 */ /* 0x004fe400000001ff */
[----:B------:R-:W-:Y:S01]  /*3850*/  IMAD.MOV.U32 R4, RZ, RZ, 0xffff ;  /* 0x0000ffffff047424 */ /* 0x000fe200078e00ff */
[----:B------:R-:W-:Y:S01]  /*3860*/  UPRMT UR4, UR37, 0x654, UR7 ;  /* 0x0000065425047896 */ /* 0x000fe20008000007 */
[----:B---3--:R-:W-:-:S03]  /*3870*/  IMAD.SHL.U32 R5, R6, 0x20, RZ ;  /* 0x0000002006057824 */ /* 0x008fc600078e00ff */
[-C--:B------:R-:W-:Y:S02]  /*3880*/  SHF.L.U32 R4, R4, R6.reuse, RZ ;  /* 0x0000000604047219 */ /* 0x080fe400000006ff */
[----:B------:R-:W-:Y:S01]  /*3890*/  SHF.L.U32 R6, R3, R6, RZ ;  /* 0x0000000603067219 */ /* 0x000fe200000006ff */
[----:B------:R3:W-:Y:S04]  /*38a0*/  STS [UR6+0x130], R5 ;  /* 0x00013005ff007988 */ /* 0x0007e80008000806 */
[----:B------:R3:W-:Y:S04]  /*38b0*/  ATOMS.OR RZ, [UR5+0x14], R4 ;  /* 0x00001404ffff798c */ /* 0x0007e8000b000005 */
[----:B------:R3:W-:Y:S01]  /*38c0*/  ATOMS.OR RZ, [UR5+0x18], R6 ;  /* 0x00001806ffff798c */ /* 0x0007e2000b000005 */
[----:B------:R-:W-:Y:S03]  /*38d0*/  SYNCS.ARRIVE.TRANS64.RED.A1T0 RZ, [UR4], RZ ;  /* 0x000000ffffff79a7 */ /* 0x000fe60008100404 */
[----:B------:R3:W-:Y:S01]  /*38e0*/  ATOMS.XOR RZ, [UR5+0x10], R3 ;  /* 0x00001003ffff798c */ /* 0x0007e2000b800005 */
[----:B------:R-:W-:Y:S05]  /*38f0*/  BRA `(.L_x_63) ;  /* 0x0000000000107947 */ /* 0x000fea0003800000 */
.L_x_56:
[----:B------:R-:W-:Y:S02]  /*3900*/  MOV R3, 0xffffffff ;  /* 0xffffffff00037802 */ /* 0x000fe40000000f00 */
[----:B------:R-:W-:-:S03]  /*3910*/  MOV R4, 0x3940 ;  /* 0x0000394000047802 */ /* 0x000fc60000000f00 */
[----:B------:R2:W-:Y:S04]  /*3920*/  STS [UR6+0x130], R3 ;  /* 0x00013003ff007988 */ /* 0x0005e80008000806 */
[----:B-12--5:R-:W-:Y:S05]  /*3930*/  CALL.REL.NOINC `($__internal_1_$__cuda_sm10x_tcgen05_guardrail_trap_phase_invalid_during_alloc) ;  /* 0x0000006800347944 */ /* 0x026fea0003c00000 */
.L_x_63:
[----:B------:R-:W-:Y:S05]  /*3940*/  WARPSYNC.ALL ;  /* 0x0000000000007948 */ /* 0x000fea0003800000 */
[----:B------:R-:W4:Y:S01]  /*3950*/  S2UR UR20, SR_CgaCtaId ;  /* 0x00000000001479c3 */ /* 0x000f220000008800 */
[----:B------:R-:W-:Y:S01]  /*3960*/  UMOV UR4, 0x400 ;  /* 0x0000040000047882 */ /* 0x000fe20000000000 */
[----:B------:R-:W-:-:S06]  /*3970*/  NOP ;  /* 0x0000000000007918 */ /* 0x000fcc0000000000 */
[----:B------:R-:W-:Y:S06]  /*3980*/  BAR.ARV 0x6, 0xa0 ;  /* 0x0182800000007b1d */ /* 0x000fec0000002000 */
[----:B------:R-:W1:Y:S01]  /*3990*/  LDCU.64 UR6, c[0x0][0x388] ;  /* 0x00007100ff0677ac */ /* 0x000e620008000a00 */
[----:B------:R-:W-:Y:S01]  /*39a0*/  LOP3.LUT R2, R2, 0xffff, RZ, 0xc0, !PT ;  /* 0x0000ffff02027812 */ /* 0x000fe200078ec0ff */
[----:B--2---:R-:W-:Y:S01]  /*39b0*/  IMAD.MOV.U32 R8, RZ, RZ, 0x1 ;  /* 0x00000001ff087424 */ /* 0x004fe200078e00ff */
[----:B------:R-:W-:Y:S01]  /*39c0*/  LOP3.LUT R0, R0, 0xffff, RZ, 0xc0, !PT ;  /* 0x0000ffff00007812 */ /* 0x000fe200078ec0ff */
[----:B------:R-:W-:Y:S01]  /*39d0*/  UMOV UR24, URZ ;  /* 0x000000ff00187c82 */ /* 0x000fe20008000000 */
[----:B------:R-:W-:Y:S01]  /*39e0*/  R2UR UR21, R2 ;  /* 0x00000000021572ca */ /* 0x000fe200000e0000 */
[----:B------:R-:W-:Y:S01]  /*39f0*/  IMAD.MOV.U32 R2, RZ, RZ, RZ ;  /* 0x000000ffff027224 */ /* 0x000fe200078e00ff */
[----:B------:R-:W-:Y:S01]  /*3a00*/  R2UR UR35, R0 ;  /* 0x00000000002372ca */ /* 0x000fe200000e0000 */
[----:B------:R-:W-:Y:S01]  /*3a10*/  IMAD.MOV.U32 R0, RZ, RZ, RZ ;  /* 0x000000ffff007224 */ /* 0x000fe200078e00ff */
[----:B------:R-:W-:Y:S01]  /*3a20*/  UMOV UR19, URZ ;  /* 0x000000ff00137c82 */ /* 0x000fe20008000000 */
[----:B----4-:R-:W-:-:S02]  /*3a30*/  ULEA UR20, UR20, UR4, 0x18 ;  /* 0x0000000414147291 */ /* 0x010fc4000f8ec0ff */
[----:B------:R-:W-:Y:S02]  /*3a40*/  UISETP.NE.AND UP3, UPT, UR38, URZ, UPT ;  /* 0x000000ff2600728c */ /* 0x000fe4000bf65270 */
[----:B------:R-:W-:Y:S01]  /*3a50*/  UIADD3 UR34, UPT, UPT, UR20, 0xe8, URZ ;  /* 0x000000e814227890 */ /* 0x000fe2000fffe0ff */
[----:B------:R-:W-:Y:S01]  /*3a60*/  UMOV UR32, 0x0 ;  /* 0x0000000000207882 */ /* 0x000fe20000000000 */
[----:B------:R-:W-:Y:S01]  /*3a70*/  UMOV UR33, 0x10100910 ;  /* 0x1010091000217882 */ /* 0x000fe20000000000 */
[----:B-1----:R-:W-:Y:S02]  /*3a80*/  UIADD3 UR4, UPT, UPT, UR6, 0x1f, URZ ;  /* 0x0000001f06047890 */ /* 0x002fe4000fffe0ff */
[----:B---3--:R-:W1:Y:S01]  /*3a90*/  LDS R3, [UR20+0x130] ;  /* 0x00013014ff037984 */ /* 0x008e620008000800 */
[----:B------:R-:W2:Y:S01]  /*3aa0*/  LDCU UR6, c[0x0][0x390] ;  /* 0x00007200ff0677ac */ /* 0x000ea20008000800 */
[----:B------:R-:W-:Y:S02]  /*3ab0*/  USHF.R.S32.HI UR5, URZ, 0x1f, UR4 ;  /* 0x0000001fff057899 */ /* 0x000fe40008011404 */
[----:B------:R-:W-:-:S02]  /*3ac0*/  UPRMT UR34, URZ, 0x654, UR34 ;  /* 0x00000654ff227896 */ /* 0x000fc40008000022 */
[----:B------:R-:W-:Y:S02]  /*3ad0*/  ULEA.HI UR4, UR5, UR4, URZ, 0x5 ;  /* 0x0000000405047291 */ /* 0x000fe4000f8f28ff */
[----:B------:R-:W-:Y:S02]  /*3ae0*/  UIADD3 UR5, UPT, UPT, UR20, 0x8400, URZ ;  /* 0x0000840014057890 */ /* 0x000fe4000fffe0ff */
[----:B------:R-:W-:Y:S02]  /*3af0*/  USHF.R.S32.HI UR4, URZ, 0x5, UR4 ;  /* 0x00000005ff047899 */ /* 0x000fe40008011404 */
[----:B------:R-:W-:Y:S02]  /*3b00*/  USHF.R.U32.HI UR5, URZ, 0x4, UR5 ;  /* 0x00000004ff057899 */ /* 0x000fe40008011605 */
[----:B------:R-:W-:Y:S02]  /*3b10*/  UIMAD UR7, UR4, UR7, URZ ;  /* 0x00000007040772a4 */ /* 0x000fe4000f8e02ff */
[----:B------:R-:W-:-:S02]  /*3b20*/  UIADD3 UR4, UPT, UPT, UR20, 0x2c400, URZ ;  /* 0x0002c40014047890 */ /* 0x000fc4000fffe0ff */
[----:B------:R-:W-:Y:S02]  /*3b30*/  ULOP3.LUT UR5, UR5, 0x3fff, URZ, 0xc0, !UPT ;  /* 0x00003fff05057892 */ /* 0x000fe4000f8ec0ff */
[----:B------:R-:W-:Y:S02]  /*3b40*/  USHF.R.U32.HI UR4, URZ, 0x4, UR4 ;  /* 0x00000004ff047899 */ /* 0x000fe40008011604 */
[----:B------:R-:W-:Y:S02]  /*3b50*/  ULOP3.LUT UR22, UR5, 0x10000, URZ, 0xfc, !UPT ;  /* 0x0001000005167892 */ /* 0x000fe4000f8efcff */
[----:B------:R-:W-:Y:S02]  /*3b60*/  ULOP3.LUT UR23, UR4, 0x3fff, URZ, 0xc0, !UPT ;  /* 0x00003fff04177892 */ /* 0x000fe4000f8ec0ff */
[----:B--2---:R-:W-:Y:S02]  /*3b70*/  UIMAD UR4, UR7, UR6, URZ ;  /* 0x00000006070472a4 */ /* 0x004fe4000f8e02ff */
[----:B------:R-:W-:-:S02]  /*3b80*/  ULOP3.LUT UR23, UR23, 0x10000, URZ, 0xfc, !UPT ;  /* 0x0001000017177892 */ /* 0x000fc4000f8efcff */
[----:B------:R-:W-:Y:S02]  /*3b90*/  UIADD3 UR36, UPT, UPT, UR4, -0x1, URZ ;  /* 0xffffffff04247890 */ /* 0x000fe4000fffe0ff */
[----:B------:R-:W-:Y:S01]  /*3ba0*/  UISETP.GE.AND UP4, UPT, UR4, 0x1, UPT ;  /* 0x000000010400788c */ /* 0x000fe2000bf86270 */
[----:B------:R-:W-:Y:S01]  /*3bb0*/  UMOV UR30, 0x0 ;  /* 0x00000000001e7882 */ /* 0x000fe20000000000 */
[----:B------:R-:W-:Y:S01]  /*3bc0*/  UMOV UR31, 0x10100910 ;  /* 0x10100910001f7882 */ /* 0x000fe20000000000 */
[----:B------:R-:W-:Y:S01]  /*3bd0*/  UMOV UR28, 0x0 ;  /* 0x00000000001c7882 */ /* 0x000fe20000000000 */
[C---:B-1----:R-:W-:Y:S01]  /*3be0*/  VIADD R5, R3.reuse, 0x40 ;  /* 0x0000004003057836 */ /* 0x042fe20000000000 */
[----:B------:R-:W-:Y:S01]  /*3bf0*/  LOP3.LUT R4, R3, 0xffff, RZ, 0xc0, !PT ;  /* 0x0000ffff03047812 */ /* 0x000fe200078ec0ff */
[----:B------:R-:W-:Y:S01]  /*3c00*/  UMOV UR29, 0x10100910 ;  /* 0x10100910001d7882 */ /* 0x000fe20000000000 */
[----:B------:R-:W-:Y:S01]  /*3c10*/  UMOV UR26, 0x0 ;  /* 0x00000000001a7882 */ /* 0x000fe20000000000 */
[----:B------:R-:W-:Y:S01]  /*3c20*/  UMOV UR27, 0x10100910 ;  /* 0x10100910001b7882 */ /* 0x000fe20000000000 */
[----:B------:R-:W-:-:S05]  /*3c30*/  LOP3.LUT R5, R5, 0xffff, RZ, 0xc0, !PT ;  /* 0x0000ffff05057812 */ /* 0x000fca00078ec0ff */
[----:B------:R1:W-:Y:S02]  /*3c40*/  STL.64 [R1], R4 ;  /* 0x0000000401007387 */ /* 0x0003e40000100a00 */
.L_x_75:
[----:B-1----:R-:W-:-:S04]  /*3c50*/  SHF.L.U32 R5, R2, 0x1f, RZ ;  /* 0x0000001f02057819 */ /* 0x002fc800000006ff */
[----:B------:R-:W1:Y:S02]  /*3c60*/  SYNCS.PHASECHK.TRANS64.TRYWAIT P0, [UR20+0xe0], R5 ;  /* 0x0000e005ff0075a7 */ /* 0x000e640008001114 */
[----:B-1-34-:R-:W-:Y:S05]  /*3c70*/  @!P0 BRA `(.L_x_67) ;  /* 0x0000005c00888947 */ /* 0x01afea0003800000 */
.L_x_176:
[----:B-1----:R-:W1:Y:S01]  /*3c80*/  LDS.128 R4, [UR20+0x120] ;  /* 0x00012014ff047984 */ /* 0x002e620008000c00 */
[----:B------:R-:W-:Y:S01]  /*3c90*/  ULEA UR25, UR24, UR20, 0x3 ;  /* 0x0000001418197291 */ /* 0x000fe2000f8e18ff */
[----:B------:R-:W-:Y:S01]  /*3ca0*/  @!PT LDS RZ, [RZ] ;  /* 0x00000000fffff984 */ /* 0x000fe20000000800 */
[----:B------:R-:W-:Y:S01]  /*3cb0*/  @!PT LDS RZ, [RZ] ;  /* 0x00000000fffff984 */ /* 0x000fe20000000800 */
[----:B------:R-:W-:Y:S01]  /*3cc0*/  @!PT LDS RZ, [RZ] ;  /* 0x00000000fffff984 */ /* 0x000fe20000000800 */
[----:B------:R-:W-:Y:S01]  /*3cd0*/  @!PT LDS RZ, [RZ] ;  /* 0x00000000fffff984 */ /* 0x000fe20000000800 */
[----:B------:R2:W-:Y:S06]  /*3ce0*/  MEMBAR.ALL.CTA ;  /* 0x0000000000007992 */ /* 0x0005ec0000008000 */
[----:B--2---:R-:W2:Y:S02]  /*3cf0*/  FENCE.VIEW.ASYNC.S ;  /* 0x00000000000073c6 */ /* 0x004ea40000000000 */
[----:B--2---:R-:W-:Y:S01]  /*3d00*/  SYNCS.ARRIVE.TRANS64.RED.A1T0 RZ, [UR34], RZ ;  /* 0x000000ffffff79a7 */ /* 0x004fe20008100422 */
[----:B-1----:R-:W-:Y:S01]  /*3d10*/  LOP3.LUT P3, RZ, R6, 0x1, RZ, 0xc0, !PT ;  /* 0x0000000106ff7812 */ /* 0x002fe2000786c0ff */
[----:B------:R-:W-:-:S12]  /*3d20*/  BRA.U UP3, `(.L_x_68) ;  /* 0x00000001030c7547 */ /* 0x000fd8000b800000 */
[----:B------:R-:W-:-:S04]  /*3d30*/  SHF.L.U32 R5, R8, 0x1f, RZ ;  /* 0x0000001f08057819 */ /* 0x000fc800000006ff */
[----:B------:R-:W1:Y:S02]  /*3d40*/  SYNCS.PHASECHK.TRANS64.TRYWAIT P0, [UR25+0x100], R5 ;  /* 0x00010005ff0075a7 */ /* 0x000e640008001119 */
[----:B-1----:R-:W-:Y:S05]  /*3d50*/  @!P0 BRA `(.L_x_69) ;  /* 0x0000005c00688947 */ /* 0x002fea0003800000 */
.L_x_68:
[----:B------:R-:W-:Y:S05]  /*3d60*/  BRA.U UP3, `(.L_x_70) ;  /* 0x0000000503047547 */ /* 0x000fea000b800000 */
[----:B------:R-:W-:Y:S05]  /*3d70*/  BRA.U !UP4, `(.L_x_71) ;  /* 0x000000010cf47547 */ /* 0x000fea000b800000 */
[----:B------:R-:W-:Y:S01]  /*3d80*/  ULEA UR4, UR24, UR48, 0x2 ;  /* 0x0000003018047291 */ /* 0x000fe2000f8e10ff */
[----:B-1----:R-:W-:-:S08]  /*3d90*/  SHF.L.U32 R4, R0, 0x1f, RZ ;  /* 0x0000001f00047819 */ /* 0x002fd000000006ff */
[----:B------:R-:W5:Y:S01]  /*3da0*/  LDL R5, [UR4] ;  /* 0x00000004ff057983 */ /* 0x000f620008100800 */
[----:B------:R-:W-:Y:S02]  /*3db0*/  ULEA UR4, UR19, UR20, 0x3 ;  /* 0x0000001413047291 */ /* 0x000fe4000f8e18ff */
[----:B------:R-:W-:Y:S01]  /*3dc0*/  UPLOP3.LUT UP2, UPT, UPT, UPT, UPT, 0x40, 0x4 ;  /* 0x000000000004789c */ /* 0x000fe20003f4e870 */
[----:B------:R-:W-:-:S06]  /*3dd0*/  UMOV UR17, UR36 ;  /* 0x0000002400117c82 */ /* 0x000fcc0008000000 */
[----:B------:R1:W2:Y:S01]  /*3de0*/  SYNCS.PHASECHK.TRANS64.TRYWAIT P2, [UR4], R4 ;  /* 0x00000004ff0075a7 */ /* 0x0002a20008041104 */
[----:B------:R-:W-:-:S05]  /*3df0*/  UMOV UR4, UR19 ;  /* 0x0000001300047c82 */ /* 0x000fca0008000000 */
.L_x_74:
[----:B------:R-:W-:Y:S01]  /*3e00*/  ULEA UR18, UR4, UR20, 0x3 ;  /* 0x0000001404127291 */ /* 0x000fe2000f8e18ff */
[----:B--234-:R-:W-:Y:S11]  /*3e10*/  @P2 BRA `(.L_x_72) ;  /* 0x00000000000c2947 */ /* 0x01cff60003800000 */
[----:B------:R-:W-:Y:S04]  /*3e20*/  SHF.L.U32 R7, R0, 0x1f, RZ ;  /* 0x0000001f00077819 */ /* 0x000fe800000006ff */
[----:B------:R-:W2:Y:S02]  /*3e30*/  SYNCS.PHASECHK.TRANS64.TRYWAIT P0, [UR18], R7 ;  /* 0x00000007ff0075a7 */ /* 0x000ea40008001112 */
[----:B--2---:R-:W-:Y:S05]  /*3e40*/  @!P0 BRA `(.L_x_73) ;  /* 0x0000005c00448947 */ /* 0x004fea0003800000 */
.L_x_72:
[----:B------:R-:W-:Y:S01]  /*3e50*/  UISETP.NE.AND UP0, UPT, UR17, URZ, UPT ;  /* 0x000000ff1100728c */ /* 0x000fe2000bf05270 */
[----:B------:R-:W-:Y:S01]  /*3e60*/  PLOP3.LUT P2, PT, PT, PT, PT, 0x80, 0x8 ;  /* 0x000000000008781c */ /* 0x000fe20003f4f070 */
[----:B------:R-:W-:Y:S02]  /*3e70*/  UIADD3 UR5, UPT, UPT, UR4, 0x1, URZ ;  /* 0x0000000104057890 */ /* 0x000fe4000fffe0ff */
[----:B------:R-:W-:Y:S02]  /*3e80*/  ULEA UR10, UR4, UR23, 0x8 ;  /* 0x00000017040a7291 */ /* 0x000fe4000f8e40ff */
[----:B------:R-:W-:Y:S01]  /*3e90*/  UISETP.NE.AND UP1, UPT, UR5, 0x9, UPT ;  /* 0x000000090500788c */ /* 0x000fe2000bf25270 */
[----:B------:R-:W-:Y:S01]  /*3ea0*/  PLOP3.LUT P0, PT, PT, PT, UP0, 0x80, 0x8 ;  /* 0x000000000008781c */ /* 0x000fe20003f0f008 */
[----:B------:R-:W-:Y:S02]  /*3eb0*/  ULEA UR14, UR4, UR22, 0xa ;  /* 0x00000016040e7291 */ /* 0x000fe4000f8e50ff */
[----:B------:R-:W-:Y:S02]  /*3ec0*/  USEL UR6, URZ, 0x1, UP1 ;  /* 0x00000001ff067887 */ /* 0x000fe40008800000 */
[----:B------:R-:W-:Y:S01]  /*3ed0*/  USEL UR19, UR5, URZ, UP1 ;  /* 0x000000ff05137287 */ /* 0x000fe20008800000 */
[----:B------:R-:W-:Y:S11]  /*3ee0*/  ELECT P1, URZ, PT ;  /* 0x0000000000ff782f */ /* 0x000ff60003820000 */
[----:B------:R-:W-:Y:S02]  /*3ef0*/  @!UPT UIADD3 URZ, UPT, UPT, URZ, URZ, URZ ;  /* 0x000000fffffff290 */ /* 0x000fe4000fffe0ff */
[C---:B-----5:R-:W-:Y:S01]  /*3f00*/  @P1 R2UR.BROADCAST UR4, R5.reuse ;  /* 0x00000000050412ca */ /* 0x060fe200008e0000 */
[----:B------:R-:W-:Y:S01]  /*3f10*/  @UP0 ULEA UR5, UR19, UR20, 0x3 ;  /* 0x0000001413050291 */ /* 0x000fe2000f8e18ff */
[----:B------:R-:W-:Y:S01]  /*3f20*/  LOP3.LUT R0, R0, UR6, RZ, 0x3c, !PT ;  /* 0x0000000600007c12 */ /* 0x000fe2000f8e3cff */
[----:B------:R-:W-:Y:S02]  /*3f30*/  UIADD3 UR8, UPT, UPT, UR10, 0x2, URZ ;  /* 0x000000020a087890 */ /* 0x000fe4000fffe0ff */
[----:B------:R-:W-:Y:S01]  /*3f40*/  UIADD3 UR6, UPT, UPT, UR14, 0x2, URZ ;  /* 0x000000020e067890 */ /* 0x000fe2000fffe0ff */
[----:B-1----:R-:W-:Y:S01]  /*3f50*/  @P0 SHF.L.U32 R4, R0, 0x1f, RZ ;  /* 0x0000001f00040819 */ /* 0x002fe200000006ff */
[----:B------:R-:W-:Y:S01]  /*3f60*/  UIADD3 UR12, UPT, UPT, UR10, 0x4, URZ ;  /* 0x000000040a0c7890 */ /* 0x000fe2000fffe0ff */
[----:B------:R-:W-:Y:S02]  /*3f70*/  UMOV UR11, 0x40004040 ;  /* 0x40004040000b7882 */ /* 0x000fe40000000000 */
[----:B------:R3:W4:Y:S01]  /*3f80*/  @P0 SYNCS.PHASECHK.TRANS64.TRYWAIT P2, [UR5], R4 ;  /* 0x00000004ff0005a7 */ /* 0x0007220008041105 */
[----:B------:R-:W-:Y:S11]  /*3f90*/  ELECT P0, URZ, PT ;  /* 0x0000000000ff782f */ /* 0x000ff60003800000 */
[----:B------:R-:W-:Y:S02]  /*3fa0*/  @!UPT UIADD3 URZ, UPT, UPT, URZ, URZ, URZ ;  /* 0x000000fffffff290 */ /* 0x000fe4000fffe0ff */
[C---:B------:R-:W-:Y:S02]  /*3fb0*/  @P0 R2UR.BROADCAST UR16, R5.reuse ;  /* 0x00000000051002ca */ /* 0x040fe400008e0000 */
[----:B------:R-:W-:Y:S01]  /*3fc0*/  ELECT P0, URZ, PT ;  /* 0x0000000000ff782f */ /* 0x000fe20003800000 */
[----:B------:R-:W-:Y:S01]  /*3fd0*/  UMOV UR15, 0x40004040 ;  /* 0x40004040000f7882 */ /* 0x000fe20000000000 */
[----:B------:R-:W-:Y:S01]  /*3fe0*/  UMOV UR9, 0x40004040 ;  /* 0x4000404000097882 */ /* 0x000fe20000000000 */
[----:B------:R1:W-:Y:S01]  /*3ff0*/  UTCHMMA.2CTA gdesc[UR14], gdesc[UR10], tmem[UR4], tmem[UR32], idesc[UR33], UP2 ;  /* 0x00ff200a0e0075ea */ /* 0x0003e20009200004 */
[----:B------:R-:W-:Y:S01]  /*4000*/  UPLOP3.LUT UP2, UPT, UPT, UPT, UPT, 0x80, 0x8 ;  /* 0x000000000008789c */ /* 0x000fe20003f4f070 */
[----:B------:R-:W-:Y:S01]  /*4010*/  UMOV UR7, 0x40004040 ;  /* 0x4000404000077882 */ /* 0x000fe20000000000 */
[----:B------:R-:W-:Y:S01]  /*4020*/  UMOV UR13, 0x40004040 ;  /* 0x40004040000d7882 */ /* 0x000fe20000000000 */
[----:B------:R-:W-:Y:S04]  /*4030*/  UMOV UR5, 0x40004040 ;  /* 0x4000404000057882 */ /* 0x000fe80000000000 */
[----:B------:R2:W-:Y:S01]  /*4040*/  UTCHMMA.2CTA gdesc[UR6], gdesc[UR8], tmem[UR16], tmem[UR30], idesc[UR31], UPT ;  /* 0x00ff1e08060075ea */ /* 0x0005e2000ba00010 */
[----:B-1----:R-:W-:Y:S01]  /*4050*/  UIADD3 UR4, UPT, UPT, UR14, 0x4, URZ ;  /* 0x000000040e047890 */ /* 0x002fe2000fffe0ff */
[C---:B------:R-:W-:Y:S02]  /*4060*/  @P0 R2UR.BROADCAST UR15, R5.reuse ;  /* 0x00000000050f02ca */ /* 0x040fe400008e0000 */
[----:B------:R-:W-:Y:S01]  /*4070*/  ELECT P0, URZ, PT ;  /* 0x0000000000ff782f */ /* 0x000fe20003800000 */
[----:B------:R-:W-:Y:S02]  /*4080*/  UIADD3 UR10, UPT, UPT, UR10, 0x6, URZ ;  /* 0x000000060a0a7890 */ /* 0x000fe4000fffe0ff */
[----:B--2---:R-:W-:Y:S10]  /*4090*/  UIADD3 UR6, UPT, UPT, UR14, 0x6, URZ ;  /* 0x000000060e067890 */ /* 0x004ff4000fffe0ff */
[----:B------:R-:W-:Y:S01]  /*40a0*/  @P0 R2UR.BROADCAST UR9, R5 ;  /* 0x00000000050902ca */ /* 0x000fe200008e0000 */
[----:B------:R-:W-:Y:S01]  /*40b0*/  UIADD3 UR8, UPT, UPT, UR18, 0x48, URZ ;  /* 0x0000004812087890 */ /* 0x000fe2000fffe0ff */
[----:B------:R1:W-:Y:S11]  /*40c0*/  UTCHMMA.2CTA gdesc[UR4], gdesc[UR12], tmem[UR15], tmem[UR28], idesc[UR29], UPT ;  /* 0x00ff1c0c040075ea */ /* 0x0003f6000ba0000f */
[----:B------:R3:W-:Y:S01]  /*40d0*/  UTCHMMA.2CTA gdesc[UR6], gdesc[UR10], tmem[UR9], tmem[UR26], idesc[UR27], UPT ;  /* 0x00ff1a0a060075ea */ /* 0x0007e2000ba00009 */
[----:B------:R3:W-:Y:S01]  /*40e0*/  UTCBAR.2CTA.MULTICAST [UR8], URZ, UR21 ;  /* 0x000000ff080073e9 */ /* 0x0007e20008200815 */
[----:B-1----:R-:W-:Y:S02]  /*40f0*/  UIADD3 UR4, UPT, UPT, UR17, 0x1, URZ ;  /* 0x0000000111047890 */ /* 0x002fe4000fffe0ff */
[----:B------:R-:W-:Y:S02]  /*4100*/  UIADD3 UR5, UPT, UPT, UR17, -0x1, URZ ;  /* 0xffffffff11057890 */ /* 0x000fe4000fffe0ff */
[----:B------:R-:W-:Y:S03]  /*4110*/  UISETP.GT.U32.AND UP0, UPT, UR4, 0x1, UPT ;  /* 0x000000010400788c */ /* 0x000fe6000bf04070 */
[----:B------:R-:W-:Y:S02]  /*4120*/  UMOV UR4, UR19 ;  /* 0x0000001300047c82 */ /* 0x000fe40008000000 */
[----:B------:R-:W-:Y:S04]  /*4130*/  UMOV UR17, UR5 ;  /* 0x0000000500117c82 */ /* 0x000fe80008000000 */
[----:B------:R-:W-:Y:S05]  /*4140*/  BRA.U UP0, `(.L_x_74) ;  /* 0xfffffffd002c7547 */ /* 0x000fea000b83ffff */
.L_x_71:
[----:B------:R-:W-:-:S09]  /*4150*/  UIADD3 UR4, UPT, UPT, UR25, 0xf0, URZ ;  /* 0x000000f019047890 */ /* 0x000fd2000fffe0ff */
[----:B------:R2:W-:Y:S01]  /*4160*/  UTCBAR.2CTA.MULTICAST [UR4], URZ, UR35 ;  /* 0x000000ff040073e9 */ /* 0x0005e20008200823 */
[----:B------:R-:W-:Y:S02]  /*4170*/  NOP ;  /* 0x0000000000007918 */ /* 0x000fe40000000000 */
.L_x_70:
[----:B--2---:R-:W-:Y:S01]  /*4180*/  UIADD3 UR4, UPT, UPT, UR24, 0x1, URZ ;  /* 0x0000000118047890 */ /* 0x004fe2000fffe0ff */
[----:B------:R-:W-:-:S03]  /*4190*/  LOP3.LUT R2, R2, 0x1, RZ, 0x3c, !PT ;  /* 0x0000000102027812 */ /* 0x000fc600078e3cff */
[----:B------:R-:W-:-:S04]  /*41a0*/  UISETP.NE.AND UP0, UPT, UR4, 0x2, UPT ;  /* 0x000000020400788c */ /* 0x000fc8000bf05270 */
[----:B------:R-:W-:Y:S02]  /*41b0*/  USEL UR5, URZ, 0x1, UP0 ;  /* 0x00000001ff057887 */ /* 0x000fe40008000000 */
[----:B------:R-:W-:-:S04]  /*41c0*/  USEL UR24, UR4, URZ, UP0 ;  /* 0x000000ff04187287 */ /* 0x000fc80008000000 */
[----:B------:R-:W-:Y:S01]  /*41d0*/  LOP3.LUT R8, R8, UR5, RZ, 0x3c, !PT ;  /* 0x0000000508087c12 */ /* 0x000fe2000f8e3cff */
[----:B------:R-:W-:Y:S07]  /*41e0*/  @P3 BRA `(.L_x_75) ;  /* 0xfffffff800983947 */ /* 0x000fee000383ffff */
[----:B---3--:R-:W2:Y:S01]  /*41f0*/  S2UR UR8, SR_CgaCtaId ;  /* 0x00000000000879c3 */ /* 0x008ea20000008800 */
[----:B------:R-:W-:Y:S01]  /*4200*/  ELECT P0, URZ, PT ;  /* 0x0000000000ff782f */ /* 0x000fe20003800000 */
[----:B------:R-:W-:Y:S01]  /*4210*/  HFMA2 R0, -RZ, RZ, 0, 5.9604644775390625e-08 ;  /* 0x00000001ff007431 */ /* 0x000fe200000001ff */
[----:B------:R-:W-:-:S05]  /*4220*/  UMOV UR4, 0x40 ;  /* 0x0000004000047882 */ /* 0x000fca0000000000 */
[----:B------:R-:W-:Y:S01]  /*4230*/  UVIRTCOUNT.DEALLOC.SMPOOL 0x80 ;  /* 0x000000800000784c */ /* 0x000fe20000000000 */
[----:B------:R-:W-:Y:S02]  /*4240*/  UISETP.NE.AND UP0, UPT, UR38, URZ, UPT ;  /* 0x000000ff2600728c */ /* 0x000fe4000bf05270 */
[----:B--2---:R-:W-:-:S09]  /*4250*/  ULEA UR8, UR8, UR4, 0x18 ;  /* 0x0000000408087291 */ /* 0x004fd2000f8ec0ff */
[----:B------:R2:W-:Y:S01]  /*4260*/  @P0 STS.U8 [UR8+0x1c], R0 ;  /* 0x00001c00ff000988 */ /* 0x0005e20008000008 */
[----:B------:R-:W-:Y:S05]  /*4270*/  BRA.U UP0, `(.L_x_76) ;  /* 0x0000000100587547 */ /* 0x000fea000b800000 */
[----:B------:R-:W-:Y:S01]  /*4280*/  UIADD3 UR5, UPT, UPT, UR20, 0x100, URZ ;  /* 0x0000010014057890 */ /* 0x000fe2000fffe0ff */
[----:B-1----:R-:W-:-:S03]  /*4290*/  SHF.L.U32 R5, R8, 0x1f, RZ ;  /* 0x0000001f08057819 */ /* 0x002fc600000006ff */
[----:B------:R-:W-:-:S09]  /*42a0*/  ULEA UR4, UR24, UR5, 0x3 ;  /* 0x0000000518047291 */ /* 0x000fd2000f8e18ff */
[----:B------:R-:W1:Y:S02]  /*42b0*/  SYNCS.PHASECHK.TRANS64.TRYWAIT P0, [UR4], R5 ;  /* 0x00000005ff0075a7 */ /* 0x000e640008001104 */
[----:B-1----:R-:W-:Y:S05]  /*42c0*/  @!P0 BRA `(.L_x_77) ;  /* 0x00000058003c8947 */ /* 0x002fea0003800000 */
.L_x_180:
[----:B------:R-:W-:-:S04]  /*42d0*/  UIADD3 UR4, UPT, UPT, UR24, 0x1, URZ ;  /* 0x0000000118047890 */ /* 0x000fc8000fffe0ff */
[----:B------:R-:W-:-:S04]  /*42e0*/  UISETP.NE.AND UP1, UPT, UR4, 0x2, UPT ;  /* 0x000000020400788c */ /* 0x000fc8000bf25270 */
[----:B------:R-:W-:Y:S02]  /*42f0*/  USEL UR6, URZ, 0x1, UP1 ;  /* 0x00000001ff067887 */ /* 0x000fe40008800000 */
[----:B------:R-:W-:-:S04]  /*4300*/  USEL UR4, UR4, URZ, UP1 ;  /* 0x000000ff04047287 */ /* 0x000fc80008800000 */
[----:B------:R-:W-:Y:S01]  /*4310*/  ULEA UR4, UR4, UR5, 0x3 ;  /* 0x0000000504047291 */ /* 0x000fe2000f8e18ff */
[----:B-1----:R-:W-:-:S04]  /*4320*/  LOP3.LUT R5, R8, UR6, RZ, 0x3c, !PT ;  /* 0x0000000608057c12 */ /* 0x002fc8000f8e3cff */
[----:B------:R-:W-:Y:S01]  /*4330*/  SHF.L.U32 R5, R5, 0x1f, RZ ;  /* 0x0000001f05057819 */ /* 0x000fe200000006ff */
[----:B--2---:R-:W-:-:S04]  /*4340*/  IMAD.U32 R0, RZ, RZ, UR4 ;  /* 0x00000004ff007e24 */ /* 0x004fc8000f8e00ff */
[----:B------:R1:W2:Y:S03]  /*4350*/  SYNCS.PHASECHK.TRANS64.TRYWAIT P0, [R0+URZ], R5 ;  /* 0x00000005000075a7 */ /* 0x0002a600080011ff */
[----:B--2---:R-:W-:Y:S05]  /*4360*/  @!P0 NANOSLEEP.SYNCS 0x989680 ;  /* 0x009896800000895d */ /* 0x004fea0003900000 */
[----:B------:R-:W2:Y:S02]  /*4370*/  @!P0 SYNCS.PHASECHK.TRANS64 P0, [R0+URZ], R5 ;  /* 0x00000005000085a7 */ /* 0x000ea400080010ff */
[----:B--2---:R-:W-:Y:S05]  /*4380*/  @P0 BRA `(.L_x_78) ;  /* 0x0000000000200947 */ /* 0x004fea0003800000 */
.L_x_79:
[----:B--2---:R2:W3:Y:S02]  /*4390*/  SYNCS.PHASECHK.TRANS64.TRYWAIT P0, [R0+URZ], R5 ;  /* 0x00000005000075a7 */ /* 0x0044e400080011ff */
[----:B---3--:R-:W-:Y:S05]  /*43a0*/  @!P0 NANOSLEEP.SYNCS 0x989680 ;  /* 0x009896800000895d */ /* 0x008fea0003900000 */
[----:B------:R-:W3:Y:S02]  /*43b0*/  @!P0 SYNCS.PHASECHK.TRANS64 P0, [R0+URZ], R5 ;  /* 0x00000005000085a7 */ /* 0x000ee400080010ff */
[----:B---3--:R-:W-:Y:S05]  /*43c0*/  @!P0 BRA `(.L_x_79) ;  /* 0xfffffffc00f08947 */ /* 0x008fea000383ffff */
[----:B------:R-:W-:Y:S05]  /*43d0*/  BRA `(.L_x_78) ;  /* 0x00000000000c7947 */ /* 0x000fea0003800000 */
.L_x_76:
[----:B------:R-:W-:-:S04]  /*43e0*/  UIADD3 UR4, UPT, UPT, UR20, 0x110, URZ ;  /* 0x0000011014047890 */ /* 0x000fc8000fffe0ff */
[----:B------:R-:W-:-:S09]  /*43f0*/  UPRMT UR4, UR37, 0x654, UR4 ;  /* 0x0000065425047896 */ /* 0x000fd20008000004 */
[----:B------:R-:W-:Y:S03]  /*4400*/  SYNCS.ARRIVE.TRANS64.RED.A1T0 RZ, [UR4], RZ ;  /* 0x000000ffffff79a7 */ /* 0x000fe60008100404 */
.L_x_78:
[----:B-12---:R-:W-:Y:S01]  /*4410*/  SHF.L.U32 R5, RZ, 0x1f, RZ ;  /* 0x0000001fff057819 */ /* 0x006fe200000006ff */
[----:B------:R-:W-:Y:S01]  /*4420*/  UIADD3 UR4, UPT, UPT, UR20, 0x110, URZ ;  /* 0x0000011014047890 */ /* 0x000fe2000fffe0ff */
[----:B------:R-:W-:Y:S02]  /*4430*/  PLOP3.LUT P0, PT, PT, PT, UP0, 0x80, 0x8 ;  /* 0x000000000008781c */ /* 0x000fe40003f0f008 */
[----:B------:R-:W1:Y:S02]  /*4440*/  SYNCS.PHASECHK.TRANS64.TRYWAIT P1, [UR20+0x110], R5 ;  /* 0x00011005ff0075a7 */ /* 0x000e640008021114 */
[----:B-1----:R-:W-:Y:S09]  /*4450*/  @!P1 BRA `(.L_x_80) ;  /* 0x0000005400f09947 */ /* 0x002ff20003800000 */
.L_x_182:
[----:B------:R-:W-:Y:S01]  /*4460*/  @!UP0 UPRMT UR4, UR37, 0x654, UR4 ;  /* 0x0000065425048896 */ /* 0x000fe20008000004 */
[----:B------:R-:W-:Y:S01]  /*4470*/  LOP3.LUT R2, R3, 0xffff, RZ, 0xc0, !PT ;  /* 0x0000ffff03027812 */ /* 0x000fe200078ec0ff */
[----:B------:R-:W-:Y:S02]  /*4480*/  IMAD.MOV.U32 R3, RZ, RZ, 0xffff ;  /* 0x0000ffffff037424 */ /* 0x000fe400078e00ff */
[----:B-1----:R-:W-:Y:S01]  /*4490*/  IMAD.MOV.U32 R5, RZ, RZ, 0x1 ;  /* 0x00000001ff057424 */ /* 0x002fe200078e00ff */
[----:B------:R-:W-:-:S04]  /*44a0*/  SHF.R.U32.HI R2, RZ, 0x5, R2 ;  /* 0x00000005ff027819 */ /* 0x000fc80000011602 */
[----:B------:R-:W-:Y:S01]  /*44b0*/  @!P0 SYNCS.ARRIVE.TRANS64.RED.A1T0 RZ, [UR4], RZ ;  /* 0x000000ffffff89a7 */ /* 0x000fe20008100404 */
[----:B------:R-:W-:Y:S01]  /*44c0*/  NOP ;  /* 0x0000000000007918 */ /* 0x000fe20000000000 */
[----:B------:R-:W1:Y:S01]  /*44d0*/  LDS R0, [UR8+0x14] ;  /* 0x00001408ff007984 */ /* 0x000e620008000800 */
[-C--:B------:R-:W-:Y:S02]  /*44e0*/  SHF.L.U32 R3, R3, R2.reuse, RZ ;  /* 0x0000000203037219 */ /* 0x080fe400000006ff */
[----:B------:R-:W-:Y:S02]  /*44f0*/  SHF.L.U32 R5, R5, R2, RZ ;  /* 0x0000000205057219 */ /* 0x000fe400000006ff */
[----:B-1----:R-:W-:-:S04]  /*4500*/  LOP3.LUT R0, R0, R3, RZ, 0xc0, !PT ;  /* 0x0000000300007212 */ /* 0x002fc800078ec0ff */
[----:B------:R-:W-:-:S13]  /*4510*/  ISETP.NE.AND P0, PT, R0, R3, PT ;  /* 0x000000030000720c */ /* 0x000fda0003f05270 */
[----:B------:R-:W-:Y:S05]  /*4520*/  @P0 BRA `(.L_x_81) ;  /* 0x00000000005c0947 */ /* 0x000fea0003800000 */
[----:B------:R-:W1:Y:S02]  /*4530*/  LDS R0, [UR8+0x18] ;  /* 0x00001808ff007984 */ /* 0x000e640008000800 */
[----:B-1----:R-:W-:-:S04]  /*4540*/  LOP3.LUT R0, R0, R5, RZ, 0xc0, !PT ;  /* 0x0000000500007212 */ /* 0x002fc800078ec0ff */
[----:B------:R-:W-:-:S13]  /*4550*/  ISETP.NE.AND P0, PT, R0, R5, PT ;  /* 0x000000050000720c */ /* 0x000fda0003f05270 */
[----:B------:R-:W-:Y:S05]  /*4560*/  @P0 BRA `(.L_x_82) ;  /* 0x0000000000400947 */ /* 0x000fea0003800000 */
[----:B------:R-:W-:Y:S01]  /*4570*/  R2UR UR4, R3 ;  /* 0x00000000030472ca */ /* 0x000fe200000e0000 */
[----:B------:R-:W1:Y:S01]  /*4580*/  S2R R2, SR_LANEID ;  /* 0x0000000000027919 */ /* 0x000e620000000000 */
[----:B------:R-:W-:-:S04]  /*4590*/  LOP3.LUT R5, RZ, R5, RZ, 0x33, !PT ;  /* 0x00000005ff057212 */ /* 0x000fc800078e33ff */
[----:B------:R-:W2:Y:S07]  /*45a0*/  REDUX UR6, R5 ;  /* 0x00000000050673c4 */ /* 0x000eae0000000000 */
[----:B------:R-:W-:-:S03]  /*45b0*/  ULOP3.LUT UR5, URZ, UR4, URZ, 0x33, !UPT ;  /* 0x00000004ff057292 */ /* 0x000fc6000f8e33ff */
[----:B------:R-:W-:Y:S02]  /*45c0*/  VOTEU.ANY UR4, UPT, PT ;  /* 0x0000000000047886 */ /* 0x000fe400038e0100 */
[----:B------:R-:W-:Y:S01]  /*45d0*/  UFLO.U32 UR4, UR4 ;  /* 0x00000004000472bd */ /* 0x000fe200080e0000 */
[----:B------:R-:W-:-:S04]  /*45e0*/  IMAD.U32 R0, RZ, RZ, UR5 ;  /* 0x00000005ff007e24 */ /* 0x000fc8000f8e00ff */
[----:B------:R-:W3:Y:S02]  /*45f0*/  REDUX UR7, R0 ;  /* 0x00000000000773c4 */ /* 0x000ee40000000000 */
[----:B------:R1:W-:Y:S02]  /*4600*/  UTCATOMSWS.AND URZ, UR5 ;  /* 0x0000000500ff79e3 */ /* 0x0003e40008000000 */
[----:B-1----:R-:W-:Y:S01]  /*4610*/  ISETP.EQ.U32.AND P0, PT, R2, UR4, PT ;  /* 0x0000000402007c0c */ /* 0x002fe2000bf02070 */
[----:B--2---:R-:W-:Y:S02]  /*4620*/  IMAD.U32 R2, RZ, RZ, UR6 ;  /* 0x00000006ff027e24 */ /* 0x004fe4000f8e00ff */
[----:B---3--:R-:W-:-:S10]  /*4630*/  IMAD.U32 R3, RZ, RZ, UR7 ;  /* 0x00000007ff037e24 */ /* 0x008fd4000f8e00ff */
[----:B------:R1:W-:Y:S04]  /*4640*/  @P0 ATOMS.AND RZ, [UR8+0x14], R3 ;  /* 0x00001403ffff098c */ /* 0x0003e8000a800008 */
[----:B------:R1:W-:Y:S01]  /*4650*/  @P0 ATOMS.AND RZ, [UR8+0x18], R2 ;  /* 0x00001802ffff098c */ /* 0x0003e2000a800008 */
[----:B------:R-:W-:Y:S05]  /*4660*/  BRA `(.L_x_83) ;  /* 0x0000000000147947 */ /* 0x000fea0003800000 */
.L_x_82:
[----:B------:R-:W-:Y:S02]  /*4670*/  MOV R2, 0x4690 ;  /* 0x0000469000027802 */ /* 0x000fe40000000f00 */
[----:B----45:R-:W-:Y:S05]  /*4680*/  CALL.REL.NOINC `($__internal_0_$__cuda_sm10x_tcgen05_guardrail_trap_col_being_dealloced_not_returned_by_alloc) ;  /* 0x0000005800d47944 */ /* 0x030fea0003c00000 */
[----:B------:R-:W-:Y:S05]  /*4690*/  BRA `(.L_x_83) ;  /* 0x0000000000087947 */ /* 0x000fea0003800000 */
.L_x_81:
[----:B------:R-:W-:Y:S02]  /*46a0*/  MOV R2, 0x46c0 ;  /* 0x000046c000027802 */ /* 0x000fe40000000f00 */
[----:B----45:R-:W-:Y:S05]  /*46b0*/  CALL.REL.NOINC `($__internal_2_$__cuda_sm10x_tcgen05_guardrail_trap_unallocated_columns_being_dealloced) ;  /* 0x0000005800e07944 */ /* 0x030fea0003c00000 */
.L_x_83:
[----:B------:R-:W-:Y:S01]  /*46c0*/  NOP ;  /* 0x0000000000007918 */ /* 0x000fe20000000000 */
[----:B------:R-:W-:Y:S05]  /*46d0*/  EXIT ;  /* 0x000000000000794d */ /* 0x000fea0003800000 */
.L_x_55:
[----:B------:R-:W-:-:S09]  /*46e0*/  UISETP.NE.OR UP0, UPT, UR18, 0x3, !UP3 ;  /* 0x000000031200788c */ /* 0x000fd2000df05670 */
[----:B------:R-:W-:Y:S05]  /*46f0*/  BRA.U UP0, `(.L_x_84) ;  /* 0x0000001100b07547 */ /* 0x000fea000b800000 */
[----:B------:R-:W2:Y:S01]  /*4700*/  LDCU.64 UR4, c[0x0][0x888] ;  /* 0x00011100ff0477ac */ /* 0x000ea20008000a00 */
[----:B------:R-:W3:Y:S01]  /*4710*/  S2UR UR10, SR_CgaCtaId ;  /* 0x00000000000a79c3 */ /* 0x000ee20000008800 */
[----:B------:R-:W-:Y:S01]  /*4720*/  HFMA2 R10, -RZ, RZ, 0, 5.9604644775390625e-08 ;  /* 0x00000001ff0a7431 */ /* 0x000fe200000001ff */
[----:B------:R-:W-:Y:S01]  /*4730*/  MOV R9, RZ ;  /* 0x000000ff00097202 */ /* 0x000fe20000000f00 */
[----:B------:R-:W4:Y:S01]  /*4740*/  LDCU UR48, c[0x0][0x370] ;  /* 0x00006e00ff3077ac */ /* 0x000f220008000800 */
[----:B------:R-:W-:Y:S01]  /*4750*/  HFMA2 R0, -RZ, RZ, 0, 0.0078125 ;  /* 0x00002000ff007431 */ /* 0x000fe200000001ff */
[----:B------:R-:W4:Y:S03]  /*4760*/  LDCU.128 UR44, c[0x0][0xb10] ;  /* 0x00016200ff2c77ac */ /* 0x000f260008000c00 */
[----:B------:R-:W1:Y:S01]  /*4770*/  LDC.64 R12, c[0x0][0x348] ;  /* 0x0000d200ff0c7b82 */ /* 0x000e620000000a00 */
[----:B------:R-:W3:Y:S01]  /*4780*/  LDCU UR38, c[0x0][0x374] ;  /* 0x00006e80ff2677ac */ /* 0x000ee20008000800 */
[----:B------:R-:W3:Y:S01]  /*4790*/  LDCU.64 UR40, c[0x0][0x890] ;  /* 0x00011200ff2877ac */ /* 0x000ee20008000a00 */
[----:B------:R-:W3:Y:S01]  /*47a0*/  LDCU UR30, c[0x0][0xb0c] ;  /* 0x00016180ff1e77ac */ /* 0x000ee20008000800 */
[----:B--2---:R-:W-:Y:S01]  /*47b0*/  UISETP.NE.U32.AND UP0, UPT, UR4, URZ, UPT ;  /* 0x000000ff0400728c */ /* 0x004fe2000bf05070 */
[----:B------:R-:W2:Y:S01]  /*47c0*/  LDCU UR63, c[0x0][0xb20] ;  /* 0x00016400ff3f77ac */ /* 0x000ea20008000800 */
[----:B------:R-:W2:Y:S01]  /*47d0*/  LDCU UR4, c[0x0][0xb30] ;  /* 0x00016600ff0477ac */ /* 0x000ea20008000800 */
[----:B------:R-:W2:Y:S01]  /*47e0*/  LDCU.128 UR56, c[0x0][0x980] ;  /* 0x00013000ff3877ac */ /* 0x000ea20008000c00 */
[----:B------:R-:W-:Y:S01]  /*47f0*/  UMOV UR31, 0x400 ;  /* 0x00000400001f7882 */ /* 0x000fe20000000000 */
[----:B----4-:R-:W-:-:S02]  /*4800*/  UIMAD.WIDE.U32 UR6, UR48, UR44, URZ ;  /* 0x0000002c300672a5 */ /* 0x010fc4000f8e00ff */
[----:B---3--:R-:W-:Y:S02]  /*4810*/  UIMAD.WIDE.U32 UR8, UR38, UR47, URZ ;  /* 0x0000002f260872a5 */ /* 0x008fe4000f8e00ff */
[----:B------:R-:W-:Y:S02]  /*4820*/  ULEA UR31, UR10, UR31, 0x18 ;  /* 0x0000001f0a1f7291 */ /* 0x000fe4000f8ec0ff */
[----:B------:R-:W-:Y:S02]  /*4830*/  UISETP.NE.AND.EX UP5, UPT, UR5, URZ, UPT, UP0 ;  /* 0x000000ff0500728c */ /* 0x000fe4000bfa5300 */
[----:B------:R-:W-:Y:S02]  /*4840*/  UISETP.NE.U32.AND UP6, UPT, UR40, URZ, UPT ;  /* 0x000000ff2800728c */ /* 0x000fe4000bfc5070 */
[----:B------:R-:W-:Y:S02]  /*4850*/  UIADD3 UR50, UPT, UPT, UR31, 0xa8, URZ ;  /* 0x000000a81f327890 */ /* 0x000fe4000fffe0ff */
[----:B------:R-:W-:-:S02]  /*4860*/  UIADD3 UR49, UPT, UPT, UR31, 0xe8, URZ ;  /* 0x000000e81f317890 */ /* 0x000fc4000fffe0ff */
[----:B------:R-:W-:Y:S02]  /*4870*/  UIADD3 UR33, UPT, UPT, UR31, 0x90, URZ ;  /* 0x000000901f217890 */ /* 0x000fe4000fffe0ff */
[----:B------:R-:W-:Y:S02]  /*4880*/  UIADD3 UR25, UPT, UPT, UR31, 0x98, URZ ;  /* 0x000000981f197890 */ /* 0x000fe4000fffe0ff */
[----:B------:R-:W-:Y:S02]  /*4890*/  UIADD3 UR17, UPT, UPT, UR31, 0xa0, URZ ;  /* 0x000000a01f117890 */ /* 0x000fe4000fffe0ff */
[----:B------:R-:W-:Y:S02]  /*48a0*/  UISETP.NE.AND UP0, UPT, UR39, 0x1, UPT ;  /* 0x000000012700788c */ /* 0x000fe4000bf05270 */
[----:B------:R-:W-:Y:S01]  /*48b0*/  UISETP.NE.AND UP0, UPT, UR30, 0x1, UPT ;  /* 0x000000011e00788c */ /* 0x000fe2000bf05270 */
[----:B------:R-:W-:Y:S01]  /*48c0*/  UMOV UR61, UR7 ;  /* 0x00000007003d7c82 */ /* 0x000fe20008000000 */
[----:B------:R-:W-:Y:S01]  /*48d0*/  UMOV UR60, UR9 ;  /* 0x00000009003c7c82 */ /* 0x000fe20008000000 */
[----:B------:R-:W-:-:S02]  /*48e0*/  UISETP.GE.AND UP2, UPT, UR39, 0x1, UPT ;  /* 0x000000012700788c */ /* 0x000fc4000bf46270 */
[----:B------:R-:W-:Y:S02]  /*48f0*/  UISETP.NE.AND UP0, UPT, UR46, 0x1, UPT ;  /* 0x000000012e00788c */ /* 0x000fe4000bf05270 */
[----:B------:R-:W-:Y:S01]  /*4900*/  UPLOP3.LUT UP4, UPT, UPT, UPT, UPT, 0x40, 0x4 ;  /* 0x000000000004789c */ /* 0x000fe20003f8e870 */
[----:B------:R-:W3:Y:S01]  /*4910*/  LDCU.64 UR22, c[0x0][0xb28] ;  /* 0x00016500ff1677ac */ /* 0x000ee20008000a00 */
[----:B------:R-:W4:Y:S01]  /*4920*/  LDCU.64 UR42, c[0x0][0x990] ;  /* 0x00013200ff2a77ac */ /* 0x000f220008000a00 */
[----:B------:R-:W-:Y:S02]  /*4930*/  UISETP.NE.AND.EX UP6, UPT, UR41, URZ, UPT, UP6 ;  /* 0x000000ff2900728c */ /* 0x000fe4000bfc5360 */
[----:B------:R-:W-:Y:S02]  /*4940*/  UPRMT UR50, UR10, 0x654, UR50 ;  /* 0x000006540a327896 */ /* 0x000fe40008000032 */
[----:B------:R-:W-:Y:S02]  /*4950*/  UPRMT UR49, URZ, 0x654, UR49 ;  /* 0x00000654ff317896 */ /* 0x000fe40008000031 */
[----:B------:R-:W-:-:S02]  /*4960*/  UPRMT UR55, UR10, 0x654, UR33 ;  /* 0x000006540a377896 */ /* 0x000fc40008000021 */
[----:B------:R-:W-:Y:S02]  /*4970*/  UPRMT UR54, UR10, 0x654, UR25 ;  /* 0x000006540a367896 */ /* 0x000fe40008000019 */
[----:B------:R-:W-:Y:S02]  /*4980*/  UPRMT UR53, UR10, 0x654, UR17 ;  /* 0x000006540a357896 */ /* 0x000fe40008000011 */
[----:B------:R-:W-:Y:S02]  /*4990*/  USHF.R.U32.HI UR61, URZ, UR45, UR61 ;  /* 0x0000002dff3d7299 */ /* 0x000fe4000801163d */
[----:B--2---:R-:W-:Y:S02]  /*49a0*/  USHF.R.U32.HI UR60, URZ, UR63, UR60 ;  /* 0x0000003fff3c7299 */ /* 0x004fe4000801163c */
[----:B------:R-:W-:Y:S02]  /*49b0*/  UISETP.NE.AND UP3, UPT, UR4, 0x1, UPT ;  /* 0x000000010400788c */ /* 0x000fe4000bf65270 */
[----:B------:R-:W-:-:S02]  /*49c0*/  UISETP.NE.AND UP2, UPT, UR56, 0x1, UPT ;  /* 0x000000013800788c */ /* 0x000fc4000bf45270 */
[----:B-1-34-:R-:W-:-:S11]  /*49d0*/  UISETP.NE.AND UP0, UPT, UR59, 0x1, UPT ;  /* 0x000000013b00788c */ /* 0x01afd6000bf05270 */
.L_x_95:
[----:B------:R-:W-:Y:S04]  /*49e0*/  SHF.L.U32 R3, R9, 0x1f, RZ ;  /* 0x0000001f09037819 */ /* 0x000fe800000006ff */
[----:B-1----:R-:W1:Y:S02]  /*49f0*/  SYNCS.PHASECHK.TRANS64.TRYWAIT P0, [UR31+0xe0], R3 ;  /* 0x0000e003ff0075a7 */ /* 0x002e64000800111f */
[----:B-1----:R-:W-:Y:S05]  /*4a00*/  @!P0 BRA `(.L_x_85) ;  /* 0x00000050009c8947 */ /* 0x002fea0003800000 */
.L_x_184:
[----:B------:R-:W2:Y:S01]  /*4a10*/  LDS.128 R4, [UR31+0x120] ;  /* 0x0001201fff047984 */ /* 0x000ea20008000c00 */
[----:B------:R-:W-:Y:S01]  /*4a20*/  UISETP.GE.AND UP0, UPT, UR39, 0x1, UPT ;  /* 0x000000012700788c */ /* 0x000fe2000bf06270 */
[----:B------:R-:W-:Y:S01]  /*4a30*/  @!PT LDS RZ, [RZ] ;  /* 0x00000000fffff984 */ /* 0x000fe20000000800 */
[----:B------:R-:W-:Y:S01]  /*4a40*/  @!PT LDS RZ, [RZ] ;  /* 0x00000000fffff984 */ /* 0x000fe20000000800 */
[----:B------:R-:W-:Y:S01]  /*4a50*/  @!PT LDS RZ, [RZ] ;  /* 0x00000000fffff984 */ /* 0x000fe20000000800 */
[----:B------:R-:W-:Y:S01]  /*4a60*/  @!PT LDS RZ, [RZ] ;  /* 0x00000000fffff984 */ /* 0x000fe20000000800 */
[----:B------:R3:W-:Y:S06]  /*4a70*/  MEMBAR.ALL.CTA ;  /* 0x0000000000007992 */ /* 0x0007ec0000008000 */
[----:B---3--:R-:W3:Y:S02]  /*4a80*/  FENCE.VIEW.ASYNC.S ;  /* 0x00000000000073c6 */ /* 0x008ee40000000000 */
[----:B---3--:R-:W-:Y:S01]  /*4a90*/  SYNCS.ARRIVE.TRANS64.RED.A1T0 RZ, [UR49], RZ ;  /* 0x000000ffffff79a7 */ /* 0x008fe20008100431 */
[----:B--2---:R-:W-:Y:S11]  /*4aa0*/  LOP3.LUT P0, RZ, R6, 0x1, RZ, 0xc0, !PT ;  /* 0x0000000106ff7812 */ /* 0x004ff6000780c0ff */
[----:B------:R-:W-:Y:S02]  /*4ab0*/  @!UPT UIADD3 URZ, UPT, UPT, URZ, URZ, URZ ;  /* 0x000000fffffff290 */ /* 0x000fe4000fffe0ff */
[----:B------:R-:W-:Y:S01]  /*4ac0*/  VOTEU.ANY UP2, P0 ;  /* 0x0000000000ff7886 */ /* 0x000fe20000040100 */
[----:B------:R-:W-:Y:S11]  /*4ad0*/  PLOP3.LUT P0, PT, PT, PT, UP2, 0x80, 0x8 ;  /* 0x000000000008781c */ /* 0x000ff60003f0f028 */
[----:B------:R-:W-:Y:S02]  /*4ae0*/  @!UPT UIADD3 URZ, UPT, UPT, URZ, URZ, URZ ;  /* 0x000000fffffff290 */ /* 0x000fe4000fffe0ff */
[----:B-1----:R-:W-:Y:S02]  /*4af0*/  @P0 MOV R3, R4 ;  /* 0x0000000400030202 */ /* 0x002fe40000000f00 */
[----:B------:R-:W-:Y:S02]  /*4b00*/  @P0 LOP3.LUT R2, R5, 0xffff, RZ, 0xc0, !PT ;  /* 0x0000ffff05020812 */ /* 0x000fe400078ec0ff */
[----:B------:R-:W-:Y:S02]  /*4b10*/  @P0 R2UR UR5, R3 ;  /* 0x00000000030502ca */ /* 0x000fe400000e0000 */
[----:B------:R-:W-:Y:S11]  /*4b20*/  @P0 R2UR UR4, R2 ;  /* 0x00000000020402ca */ /* 0x000ff600000e0000 */
[----:B------:R-:W-:Y:S02]  /*4b30*/  @UP2 UMOV UR15, UR5 ;  /* 0x00000005000f2c82 */ /* 0x000fe40008000000 */
[----:B------:R-:W-:Y:S01]  /*4b40*/  @UP2 UMOV UR14, UR4 ;  /* 0x00000004000e2c82 */ /* 0x000fe20008000000 */
[----:B------:R-:W-:Y:S05]  /*4b50*/  BRA.U !UP0, `(.L_x_86) ;  /* 0x0000000108c07547 */ /* 0x000fea000b800000 */
[----:B------:R-:W-:Y:S02]  /*4b60*/  UIMAD.WIDE.U32 UR8, UR14, UR47, URZ ;  /* 0x0000002f0e0872a5 */ /* 0x000fe4000f8e00ff */
[----:B------:R-:W-:Y:S02]  /*4b70*/  UP2UR UR16, UPR, URZ, 0x4 ;  /* 0x00000004ff107883 */ /* 0x000fe40008000000 */
[----:B------:R-:W-:Y:S02]  /*4b80*/  UISETP.NE.AND UP2, UPT, UR46, 0x1, UPT ;  /* 0x000000012e00788c */ /* 0x000fe4000bf45270 */
[----:B------:R-:W-:Y:S02]  /*4b90*/  UIMAD.WIDE.U32 UR10, UR15, UR44, URZ ;  /* 0x0000002c0f0a72a5 */ /* 0x000fe4000f8e00ff */
[----:B------:R-:W-:Y:S02]  /*4ba0*/  USEL UR4, UR38, UR60, !UP2 ;  /* 0x0000003c26047287 */ /* 0x000fe4000d000000 */
[----:B------:R-:W-:Y:S02]  /*4bb0*/  UISETP.NE.AND UP0, UPT, UR30, 0x1, UPT ;  /* 0x000000011e00788c */ /* 0x000fe4000bf05270 */
[----:B------:R-:W-:Y:S02]  /*4bc0*/  UP2UR UR20, UPR, URZ, 0x2 ;  /* 0x00000002ff147883 */ /* 0x000fe40008000000 */
[----:B------:R-:W-:Y:S02]  /*4bd0*/  UISETP.NE.AND UP1, UPT, UR39, 0x1, UPT ;  /* 0x000000012700788c */ /* 0x000fe4000bf25270 */
[----:B------:R-:W-:Y:S02]  /*4be0*/  UIMAD.WIDE.U32 UR12, UR4, UR22, URZ ;  /* 0x00000016040c72a5 */ /* 0x000fe4000f8e00ff */
[----:B------:R-:W-:Y:S01]  /*4bf0*/  USEL UR7, UR48, UR61, !UP0 ;  /* 0x0000003d30077287 */ /* 0x000fe2000c000000 */
[----:B------:R-:W-:Y:S02]  /*4c00*/  UMOV UR5, UR9 ;  /* 0x0000000900057c82 */ /* 0x000fe40008000000 */
[----:B------:R-:W-:Y:S02]  /*4c10*/  USHF.R.U32.HI UR6, URZ, UR63, UR5 ;  /* 0x0000003fff067299 */ /* 0x000fe40008011605 */
[----:B------:R-:W-:Y:S02]  /*4c20*/  UIMAD.WIDE.U32 UR18, UR7, UR22, URZ ;  /* 0x00000016071272a5 */ /* 0x000fe4000f8e00ff */
[----:B------:R-:W-:Y:S02]  /*4c30*/  USEL UR6, UR14, UR6, !UP2 ;  /* 0x000000060e067287 */ /* 0x000fe4000d000000 */
[----:B------:R-:W-:Y:S01]  /*4c40*/  UISETP.NE.AND UP2, UPT, UR16, URZ, UPT ;  /* 0x000000ff1000728c */ /* 0x000fe2000bf45270 */
[----:B------:R-:W-:Y:S01]  /*4c50*/  UMOV UR5, UR11 ;  /* 0x0000000b00057c82 */ /* 0x000fe20008000000 */
[----:B------:R-:W-:Y:S02]  /*4c60*/  UIMAD.WIDE.U32 UR10, UR6, UR22, URZ ;  /* 0x00000016060a72a5 */ /* 0x000fe4000f8e00ff */
[----:B------:R-:W-:Y:S03]  /*4c70*/  USHF.R.U32.HI UR8, URZ, UR45, UR5 ;  /* 0x0000002dff087299 */ /* 0x000fe60008011605 */
[----:B------:R-:W-:Y:S02]  /*4c80*/  UMOV UR5, UR13 ;  /* 0x0000000d00057c82 */ /* 0x000fe40008000000 */
[----:B------:R-:W-:Y:S03]  /*4c90*/  @UP1 USHF.R.U32.HI UR4, URZ, UR23, UR5 ;  /* 0x00000017ff041299 */ /* 0x000fe60008011605 */
[----:B------:R-:W-:Y:S01]  /*4ca0*/  UMOV UR5, UR19 ;  /* 0x0000001300057c82 */ /* 0x000fe20008000000 */
[----:B------:R-:W-:Y:S02]  /*4cb0*/  UIMAD UR4, UR39, UR4, URZ ;  /* 0x00000004270472a4 */ /* 0x000fe4000f8e02ff */
[----:B------:R-:W-:Y:S02]  /*4cc0*/  @UP1 USHF.R.U32.HI UR7, URZ, UR23, UR5 ;  /* 0x00000017ff071299 */ /* 0x000fe40008011605 */
[----:B------:R-:W-:Y:S02]  /*4cd0*/  USEL UR5, UR15, UR8, !UP0 ;  /* 0x000000080f057287 */ /* 0x000fe4000c000000 */
[----:B------:R-:W-:Y:S02]  /*4ce0*/  UIMAD UR8, UR39, UR7, URZ ;  /* 0x00000007270872a4 */ /* 0x000fe4000f8e02ff */
[----:B------:R-:W-:Y:S03]  /*4cf0*/  UISETP.GE.AND UP0, UPT, UR6, UR4, UPT ;  /* 0x000000040600728c */ /* 0x000fe6000bf06270 */
[----:B------:R-:W-:Y:S01]  /*4d00*/  UMOV UR4, UR11 ;  /* 0x0000000b00047c82 */ /* 0x000fe20008000000 */
[----:B------:R-:W-:Y:S02]  /*4d10*/  UISETP.GE.OR UP0, UPT, UR5, UR8, UP0 ;  /* 0x000000080500728c */ /* 0x000fe40008706670 */
[----:B------:R-:W-:Y:S02]  /*4d20*/  USHF.R.U32.HI UR4, URZ, UR23, UR4 ;  /* 0x00000017ff047299 */ /* 0x000fe40008011604 */
[----:B------:R-:W-:Y:S02]  /*4d30*/  UIMAD.WIDE.U32 UR8, UR5, UR22, URZ ;  /* 0x00000016050872a5 */ /* 0x000fe4000f8e00ff */
[----:B------:R-:W-:Y:S04]  /*4d40*/  USEL UR10, UR6, UR4, !UP1 ;  /* 0x00000004060a7287 */ /* 0x000fe8000c800000 */
[----:B------:R-:W-:Y:S01]  /*4d50*/  UIADD3 UR11, UPT, UPT, -UR10, URZ, URZ ;  /* 0x000000ff0a0b7290 */ /* 0x000fe2000fffe1ff */
[----:B------:R-:W-:Y:S02]  /*4d60*/  @!UP0 UMOV UR4, UR9 ;  /* 0x0000000900048c82 */ /* 0x000fe40008000000 */
[----:B------:R-:W-:Y:S02]  /*4d70*/  @!UP0 USHF.R.U32.HI UR4, URZ, UR23, UR4 ;  /* 0x00000017ff048299 */ /* 0x000fe40008011604 */
[----:B------:R-:W-:Y:S02]  /*4d80*/  UIMAD UR8, UR39, UR11, UR6 ;  /* 0x0000000b270872a4 */ /* 0x000fe4000f8e0206 */
[----:B------:R-:W-:Y:S02]  /*4d90*/  @!UP0 USEL UR4, UR5, UR4, !UP1 ;  /* 0x0000000405048287 */ /* 0x000fe4000c800000 */
[----:B------:R-:W-:Y:S02]  /*4da0*/  UISETP.NE.AND UP1, UPT, UR20, URZ, UPT ;  /* 0x000000ff1400728c */ /* 0x000fe4000bf25270 */
[----:B------:R-:W-:Y:S02]  /*4db0*/  @!UP0 UIMAD UR8, UR7, UR8, UR4 ;  /* 0x00000008070882a4 */ /* 0x000fe4000f8e0204 */
[----:B------:R-:W-:Y:S02]  /*4dc0*/  @!UP0 UIADD3 UR9, UPT, UPT, UR10, -UR4, URZ ;  /* 0x800000040a098290 */ /* 0x000fe4000fffe0ff */
[----:B------:R-:W-:Y:S02]  /*4dd0*/  UIADD3 UR4, UPT, UPT, -UR5, URZ, URZ ;  /* 0x000000ff05047290 */ /* 0x000fe4000fffe1ff */
[----:B------:R-:W-:Y:S02]  /*4de0*/  UIADD3 UR7, UPT, UPT, -UR6, URZ, URZ ;  /* 0x000000ff06077290 */ /* 0x000fe4000fffe1ff */
[----:B------:R-:W-:Y:S02]  /*4df0*/  @!UP0 UIMAD UR6, UR9, UR39, UR5 ;  /* 0x00000027090682a4 */ /* 0x000fe4000f8e0205 */
[----:B------:R-:W-:Y:S02]  /*4e00*/  UIMAD UR15, UR30, UR4, UR15 ;  /* 0x000000041e0f72a4 */ /* 0x000fe4000f8e020f */
[----:B------:R-:W-:Y:S01]  /*4e10*/  UIMAD UR4, UR46, UR7, UR14 ;  /* 0x000000072e0472a4 */ /* 0x000fe2000f8e020e */
[----:B------:R-:W-:Y:S02]  /*4e20*/  @!UP0 UMOV UR5, UR8 ;  /* 0x0000000800058c82 */ /* 0x000fe40008000000 */
[----:B------:R-:W-:Y:S02]  /*4e30*/  UIMAD UR15, UR5, UR30, UR15 ;  /* 0x0000001e050f72a4 */ /* 0x000fe4000f8e020f */
[----:B------:R-:W-:Y:S11]  /*4e40*/  UIMAD UR14, UR6, UR46, UR4 ;  /* 0x0000002e060e72a4 */ /* 0x000ff6000f8e0204 */
[----:B------:R-:W-:Y:S01]  /*4e50*/  @!UPT UIADD3 URZ, UPT, UPT, URZ, URZ, URZ ;  /* 0x000000fffffff290 */ /* 0x000fe2000fffe0ff */
.L_x_86:
[----:B------:R-:W1:Y:S01]  /*4e60*/  @!UP3 LDCU.128 UR8, c[0x0][0xb10] ;  /* 0x00016200ff08b7ac */ /* 0x000e620008000c00 */
[----:B------:R-:W-:Y:S02]  /*4e70*/  ISETP.NE.U32.AND P1, PT, RZ, UR40, PT ;  /* 0x00000028ff007c0c */ /* 0x000fe4000bf25070 */
[----:B------:R-:W-:Y:S02]  /*4e80*/  SHF.L.U32 R8, R10, 0x1f, RZ ;  /* 0x0000001f0a087819 */ /* 0x000fe400000006ff */
[----:B------:R-:W-:Y:S01]  /*4e90*/  ISETP.NE.AND.EX P1, PT, RZ, UR41, PT, P1 ;  /* 0x00000029ff007c0c */ /* 0x000fe2000bf25310 */
[----:B------:R-:W2:Y:S01]  /*4ea0*/  @!UP3 LDCU UR5, c[0x0][0xb0c] ;  /* 0x00016180ff05b7ac */ /* 0x000ea20008000800 */
[----:B------:R-:W-:Y:S02]  /*4eb0*/  USHF.L.U32 UR34, UR21, 0x6, URZ ;  /* 0x0000000615227899 */ /* 0x000fe400080006ff */
[----:B-1----:R-:W-:Y:S07]  /*4ec0*/  UIMAD.WIDE.U32 UR6, UR15, UR8, URZ ;  /* 0x000000080f0672a5 */ /* 0x002fee000f8e00ff */
[----:B------:R-:W-:Y:S01]  /*4ed0*/  @!UP3 UMOV UR4, UR7 ;  /* 0x000000070004bc82 */ /* 0x000fe20008000000 */
[----:B--2---:R-:W-:Y:S02]  /*4ee0*/  @!UP3 UISETP.NE.AND UP0, UPT, UR5, 0x1, UPT ;  /* 0x000000010500b88c */ /* 0x004fe4000bf05270 */
[----:B------:R-:W-:Y:S02]  /*4ef0*/  @!UP3 USHF.R.U32.HI UR4, URZ, UR9, UR4 ;  /* 0x00000009ff04b299 */ /* 0x000fe40008011604 */
[----:B------:R-:W-:Y:S02]  /*4f00*/  UIMAD.WIDE.U32 UR6, UR14, UR11, URZ ;  /* 0x0000000b0e0672a5 */ /* 0x000fe4000f8e00ff */
[----:B------:R-:W-:Y:S02]  /*4f10*/  @!UP3 USEL UR8, UR15, UR4, !UP0 ;  /* 0x000000040f08b287 */ /* 0x000fe4000c000000 */
[----:B------:R-:W-:Y:S03]  /*4f20*/  @!UP3 UISETP.NE.AND UP0, UPT, UR10, 0x1, UPT ;  /* 0x000000010a00b88c */ /* 0x000fe6000bf05270 */
[----:B------:R-:W-:Y:S02]  /*4f30*/  @!UP3 UMOV UR6, UR7 ;  /* 0x000000070006bc82 */ /* 0x000fe40008000000 */
[----:B------:R-:W1:Y:S02]  /*4f40*/  @!UP3 LDCU UR4, c[0x0][0xb20] ;  /* 0x00016400ff04b7ac */ /* 0x000e640008000800 */
[----:B-1----:R-:W-:Y:S04]  /*4f50*/  @!UP3 USHF.R.U32.HI UR6, URZ, UR4, UR6 ;  /* 0x00000004ff06b299 */ /* 0x002fe80008011606 */
[----:B------:R-:W-:Y:S04]  /*4f60*/  @!UP3 USEL UR6, UR14, UR6, !UP0 ;  /* 0x000000060e06b287 */ /* 0x000fe8000c000000 */
[----:B------:R-:W-:Y:S02]  /*4f70*/  @!UP3 UIADD3 UR4, UPT, UPT, -UR8, UR6, URZ ;  /* 0x000000060804b290 */ /* 0x000fe4000fffe1ff */
[----:B------:R-:W-:Y:S02]  /*4f80*/  @!UP3 UIADD3 UR6, UPT, UPT, UR8, -UR6, URZ ;  /* 0x800000060806b290 */ /* 0x000fe4000fffe0ff */
[----:B------:R-:W-:Y:S02]  /*4f90*/  @!UP3 UIMAD UR15, UR4, UR5, UR15 ;  /* 0x00000005040fb2a4 */ /* 0x000fe4000f8e020f */
[----:B------:R-:W-:Y:S01]  /*4fa0*/  @!UP3 UIMAD UR14, UR6, UR10, UR14 ;  /* 0x0000000a060eb2a4 */ /* 0x000fe2000f8e020e */
[----:B------:R-:W-:Y:S11]  /*4fb0*/  BRA.U UP4, `(.L_x_87) ;  /* 0x0000000104107547 */ /* 0x000ff6000b800000 */
[----:B------:R-:W-:Y:S04]  /*4fc0*/  MOV R2, UR62 ;  /* 0x0000003e00027c02 */ /* 0x000fe80008000f00 */
[----:B------:R-:W-:Y:S04]  /*4fd0*/  SHF.L.U32 R3, R2, 0x1f, RZ ;  /* 0x0000001f02037819 */ /* 0x000fe800000006ff */
[----:B------:R-:W1:Y:S02]  /*4fe0*/  SYNCS.PHASECHK.TRANS64.TRYWAIT P2, [UR31+0xd8], R3 ;  /* 0x0000d803ff0075a7 */ /* 0x000e64000804111f */
[----:B-1----:R-:W-:Y:S05]  /*4ff0*/  @!P2 BRA `(.L_x_88) ;  /* 0x0000004c0038a947 */ /* 0x002fea0003800000 */
.L_x_87:
[----:B------:R-:W-:Y:S05]  /*5000*/  BRA.U !UP6, `(.L_x_89) ;  /* 0x000000010e387547 */ /* 0x000fea000b800000 */
[----:B------:R-:W-:Y:S01]  /*5010*/  UPLOP3.LUT UP1, UPT, UPT, UPT, UP5, 0x80, 0x8 ;  /* 0x000000000008789c */ /* 0x000fe20003f2f050 */
[----:B-1----:R-:W-:Y:S01]  /*5020*/  HFMA2 R2, -RZ, RZ, 0, 5.9604644775390625e-08 ;  /* 0x00000001ff027431 */ /* 0x002fe200000001ff */
[----:B------:R-:W1:Y:S01]  /*5030*/  LDCU.64 UR8, c[0x0][0x358] ;  /* 0x00006b00ff0877ac */ /* 0x000e620008000a00 */
[----:B------:R-:W-:Y:S03]  /*5040*/  IMAD.MOV.U32 R69, RZ, RZ, 0x1 ;  /* 0x00000001ff457424 */ /* 0x000fe600078e00ff */
[----:B------:R-:W-:Y:S05]  /*5050*/  PLOP3.LUT P2, PT, PT, PT, UP1, 0x80, 0x8 ;  /* 0x000000000008781c */ /* 0x000fea0003f4f018 */
[----:B------:R-:W2:Y:S01]  /*5060*/  @UP1 LDCU.64 UR4, c[0x0][0x888] ;  /* 0x00011100ff0417ac */ /* 0x000ea20008000a00 */
[----:B------:R-:W-:Y:S07]  /*5070*/  @UP1 UIMAD UR6, UR52, UR40, URZ ;  /* 0x00000028340612a4 */ /* 0x000fee000f8e02ff */
[----:B------:R-:W-:Y:S01]  /*5080*/  @!P2 PRMT R69, R2, 0x7610, R69 ;  /* 0x000076100245a816 */ /* 0x000fe20000000045 */
[----:B--2---:R-:W-:Y:S06]  /*5090*/  @UP1 UIMAD.WIDE UR4, UR6, 0x4, UR4 ;  /* 0x00000004060418a5 */ /* 0x004fec000f8e0204 */
[----:B------:R-:W-:Y:S01]  /*50a0*/  IMAD.U32 R14, RZ, RZ, UR4 ;  /* 0x00000004ff0e7e24 */ /* 0x000fe2000f8e00ff */
[----:B------:R-:W-:Y:S04]  /*50b0*/  MOV R15, UR5 ;  /* 0x00000005000f7c02 */ /* 0x000fe80008000f00 */
[----:B------:R-:W2:Y:S01]  /*50c0*/  @!UP1 LDCU UR4, c[0x0][0x880] ;  /* 0x00011000ff0497ac */ /* 0x000ea20008000800 */
[----:B-1---5:R3:W5:Y:S02]  /*50d0*/  @P2 LDG.E R27, desc[UR8][R14.64] ;  /* 0x000000080e1b2981 */ /* 0x022764000c1e1900 */
[----:B--23--:R-:W-:Y:S07]  /*50e0*/  @!P2 IMAD.U32 R27, RZ, RZ, UR4 ;  /* 0x00000004ff1bae24 */ /* 0x00cfee000f8e00ff */
.L_x_89:
[----:B-----5:R-:W-:Y:S01]  /*50f0*/  @!P1 FSETP.EQ.AND P3, PT, R27, RZ, PT ;  /* 0x000000ff1b00920b */ /* 0x020fe20003f62000 */
[----:B------:R-:W-:Y:S01]  /*5100*/  @!UPT UIADD3 URZ, UPT, UPT, URZ, URZ, URZ ;  /* 0x000000fffffff290 */ /* 0x000fe2000fffe0ff */
[----:B------:R-:W-:Y:S11]  /*5110*/  @!P1 BRA `(.L_x_90) ;  /* 0x0000000000149947 */ /* 0x000ff60003800000 */
[----:B------:R-:W-:Y:S02]  /*5120*/  LOP3.LUT P1, RZ, R69, 0xff, RZ, 0xc0, !PT ;  /* 0x000000ff45ff7812 */ /* 0x000fe4000782c0ff */
[----:B------:R-:W-:Y:S04]  /*5130*/  PLOP3.LUT P3, PT, PT, PT, UP1, 0x80, 0x8 ;  /* 0x000000000008781c */ /* 0x000fe80003f6f018 */
[----:B------:R-:W-:Y:S07]  /*5140*/  PLOP3.LUT P3, PT, P3, PT, PT, 0x8, 0x80 ;  /* 0x000000000080781c */ /* 0x000fee0001f6e170 */
[----:B------:R-:W-:Y:S11]  /*5150*/  @P1 FSETP.EQ.AND P3, PT, R27, RZ, PT ;  /* 0x000000ff1b00120b */ /* 0x000ff60003f62000 */
[----:B------:R-:W-:Y:S02]  /*5160*/  @!UPT UIADD3 URZ, UPT, UPT, URZ, URZ, URZ ;  /* 0x000000fffffff290 */ /* 0x000fe4000fffe0ff */
.L_x_90:
[----:B------:R-:W-:Y:S01]  /*5170*/  USHF.L.U32 UR35, UR51, 0x7, URZ ;  /* 0x0000000733237899 */ /* 0x000fe200080006ff */
[----:B------:R-:W2:Y:S01]  /*5180*/  SYNCS.PHASECHK.TRANS64.TRYWAIT P1, [UR31+0xb0], R8 ;  /* 0x0000b008ff0075a7 */ /* 0x000ea2000802111f */
[----:B------:R-:W-:Y:S02]  /*5190*/  UISETP.NE.AND UP0, UPT, UR56, 0x1, UPT ;  /* 0x000000013800788c */ /* 0x000fe4000bf05270 */
[----:B------:R-:W-:Y:S01]  /*51a0*/  UIMAD.WIDE.U32 UR4, UR35, UR57, URZ ;  /* 0x00000039230472a5 */ /* 0x000fe2000f8e00ff */
[----:B------:R-:W-:Y:S04]  /*51b0*/  ELECT P2, URZ, PT ;  /* 0x0000000000ff782f */ /* 0x000fe80003840000 */
[----:B------:R-:W-:Y:S02]  /*51c0*/  PLOP3.LUT P2, PT, P3, P2, PT, 0xf2, 0x2f ;  /* 0x00000000002f781c */ /* 0x000fe40001f45e72 */
[----:B------:R-:W-:Y:S02]  /*51d0*/  UMOV UR4, UR5 ;  /* 0x0000000500047c82 */ /* 0x000fe40008000000 */
[----:B------:R-:W-:Y:S04]  /*51e0*/  USHF.R.U32.HI UR4, URZ, UR58, UR4 ;  /* 0x0000003aff047299 */ /* 0x000fe80008011604 */
[----:B------:R-:W-:Y:S02]  /*51f0*/  USEL UR36, UR35, UR4, !UP0 ;  /* 0x0000000423247287 */ /* 0x000fe4000c000000 */
[----:B------:R-:W-:Y:S02]  /*5200*/  UISETP.NE.AND UP0, UPT, UR59, 0x1, UPT ;  /* 0x000000013b00788c */ /* 0x000fe4000bf05270 */
[----:B------:R-:W-:Y:S07]  /*5210*/  UIMAD.WIDE.U32 UR4, UR36, UR42, URZ ;  /* 0x0000002a240472a5 */ /* 0x000fee000f8e00ff */
[----:B------:R-:W-:Y:S02]  /*5220*/  UMOV UR4, UR5 ;  /* 0x0000000500047c82 */ /* 0x000fe40008000000 */
[----:B------:R-:W-:Y:S04]  /*5230*/  USHF.R.U32.HI UR4, URZ, UR43, UR4 ;  /* 0x0000002bff047299 */ /* 0x000fe80008011604 */
[----:B------:R-:W-:Y:S02]  /*5240*/  USEL UR37, UR36, UR4, !UP0 ;  /* 0x0000000424257287 */ /* 0x000fe4000c000000 */
[----:B------:R-:W-:Y:S02]  /*5250*/  UIADD3 UR4, UPT, UPT, -UR36, URZ, URZ ;  /* 0x000000ff24047290 */ /* 0x000fe4000fffe1ff */
[----:B------:R-:W-:Y:S02]  /*5260*/  UIADD3 UR5, UPT, UPT, -UR37, URZ, URZ ;  /* 0x000000ff25057290 */ /* 0x000fe4000fffe1ff */
[----:B------:R-:W-:Y:S02]  /*5270*/  UIMAD UR35, UR56, UR4, UR35 ;  /* 0x00000004382372a4 */ /* 0x000fe4000f8e0223 */
[----:B------:R-:W-:Y:S01]  /*5280*/  UIMAD UR36, UR59, UR5, UR36 ;  /* 0x000000053b2472a4 */ /* 0x000fe2000f8e0224 */
[----:B--2---:R-:W-:Y:S11]  /*5290*/  @!P1 BRA `(.L_x_91) ;  /* 0x0000004800a89947 */ /* 0x004ff60003800000 */
.L_x_187:
[----:B------:R-:W-:Y:S01]  /*52a0*/  VOTEU.ALL UP0, P2 ;  /* 0x0000000000ff7886 */ /* 0x000fe20001000000 */
[----:B-1----:R-:W-:Y:S04]  /*52b0*/  @!P2 IADD3 R3, P1, PT, R12, 0x580, RZ ;  /* 0x000005800c03a810 */ /* 0x002fe80007f3e0ff */
[----:B------:R-:W-:Y:S01]  /*52c0*/  @!UP0 UPRMT UR4, URZ, 0x40, URZ ;  /* 0x00000040ff048896 */ /* 0x000fe200080000ff */
[----:B------:R-:W-:Y:S01]  /*52d0*/  @!P2 IMAD.X R2, RZ, RZ, R13, P1 ;  /* 0x000000ffff02a224 */ /* 0x000fe200008e060d */
[----:B------:R-:W-:Y:S01]  /*52e0*/  @!P2 R2UR UR5, R3 ;  /* 0x000000000305a2ca */ /* 0x000fe200000e0000 */
[----:B------:R-:W-:Y:S02]  /*52f0*/  @!UP0 UIADD3 UR32, UPT, UPT, UR31, 0x200, URZ ;  /* 0x000002001f208890 */ /* 0x000fe4000fffe0ff */
[----:B------:R-:W-:Y:S02]  /*5300*/  @!UP0 UPRMT UR6, UR4, 0x5410, URZ ;  /* 0x0000541004068896 */ /* 0x000fe400080000ff */
[----:B------:R-:W-:Y:S01]  /*5310*/  @!P2 R2UR UR4, R2 ;  /* 0x000000000204a2ca */ /* 0x000fe200000e0000 */
[----:B------:R-:W-:Y:S07]  /*5320*/  VOTEU.ALL UP0, P2 ;  /* 0x0000000000ff7886 */ /* 0x000fee0001000000 */
[----:B------:R-:W-:Y:S05]  /*5330*/  IMAD.U32 R2, RZ, RZ, UR5 ;  /* 0x00000005ff027e24 */ /* 0x000fea000f8e00ff */
[----:B------:R-:W-:Y:S01]  /*5340*/  IMAD.U32 R3, RZ, RZ, UR4 ;  /* 0x00000004ff037e24 */ /* 0x000fe2000f8e00ff */
[----:B------:R-:W-:Y:S01]  /*5350*/  @!P2 R2UR UR4, R2 ;  /* 0x000000000204a2ca */ /* 0x000fe200000e0000 */
[----:B------:R-:W-:Y:S03]  /*5360*/  @!P2 IMAD.MOV.U32 R2, RZ, RZ, 0x2000 ;  /* 0x00002000ff02a424 */ /* 0x000fe600078e00ff */
[----:B------:R-:W-:Y:S11]  /*5370*/  @!P2 R2UR UR5, R3 ;  /* 0x000000000305a2ca */ /* 0x000ff600000e0000 */
[----:B------:R-:W-:Y:S02]  /*5380*/  @!UPT UIADD3 URZ, UPT, UPT, URZ, URZ, URZ ;  /* 0x000000fffffff290 */ /* 0x000fe4000fffe0ff */
[----:B------:R1:W-:Y:S01]  /*5390*/  @!UP0 UTMALDG.4D.IM2COL [UR32], [UR4], UR6 ;  /* 0x00000020040083b4 */ /* 0x0003e20008058006 */
[----:B------:R1:W-:Y:S01]  /*53a0*/  @!P2 SYNCS.ARRIVE.TRANS64.RED.A0TR RZ, [UR31+0x90], R2 ;  /* 0x00009002ffffa9a7 */ /* 0x0003e2000830041f */
[----:B------:R-:W-:Y:S01]  /*53b0*/  SYNCS.ARRIVE.TRANS64.RED.A1T0 RZ, [UR55], RZ ;  /* 0x000000ffffff79a7 */ /* 0x000fe20008100437 */
[----:B------:R-:W2:Y:S02]  /*53c0*/  SYNCS.PHASECHK.TRANS64.TRYWAIT P1, [UR31+0xb8], R8 ;  /* 0x0000b808ff0075a7 */ /* 0x000ea4000802111f */
[----:B-12---:R-:W-:Y:S05]  /*53d0*/  @!P1 BRA `(.L_x_92) ;  /* 0x0000004800709947 */ /* 0x006fea0003800000 */
.L_x_189:
[----:B------:R-:W-:Y:S01]  /*53e0*/  VOTEU.ALL UP0, P2 ;  /* 0x0000000000ff7886 */ /* 0x000fe20001000000 */
[----:B-1----:R-:W-:Y:S01]  /*53f0*/  @!P2 IADD3 R3, P1, PT, R12, 0x580, RZ ;  /* 0x000005800c03a810 */ /* 0x002fe20007f3e0ff */
[----:B------:R-:W-:Y:S01]  /*5400*/  UMOV UR27, UR35 ;  /* 0x00000023001b7c82 */ /* 0x000fe20008000000 */
[----:B------:R-:W-:Y:S01]  /*5410*/  UMOV UR28, UR36 ;  /* 0x00000024001c7c82 */ /* 0x000fe20008000000 */
[----:B------:R-:W-:Y:S01]  /*5420*/  UMOV UR29, UR37 ;  /* 0x00000025001d7c82 */ /* 0x000fe20008000000 */
[----:B------:R-:W-:Y:S01]  /*5430*/  @!UP0 UPRMT UR4, URZ, 0x40, URZ ;  /* 0x00000040ff048896 */ /* 0x000fe200080000ff */
[----:B------:R-:W-:Y:S01]  /*5440*/  @!P2 IMAD.X R2, RZ, RZ, R13, P1 ;  /* 0x000000ffff02a224 */ /* 0x000fe200008e060d */
[----:B------:R-:W-:Y:S01]  /*5450*/  @!P2 R2UR UR5, R3 ;  /* 0x000000000305a2ca */ /* 0x000fe200000e0000 */
[----:B------:R-:W-:Y:S02]  /*5460*/  @!UP0 UIADD3 UR26, UPT, UPT, UR34, 0x10, URZ ;  /* 0x00000010221a8890 */ /* 0x000fe4000fffe0ff */
[----:B------:R-:W-:Y:S02]  /*5470*/  @!UP0 UPRMT UR6, UR4, 0x5410, URZ ;  /* 0x0000541004068896 */ /* 0x000fe400080000ff */
[----:B------:R-:W-:Y:S01]  /*5480*/  @!P2 R2UR UR4, R2 ;  /* 0x000000000204a2ca */ /* 0x000fe200000e0000 */
[----:B------:R-:W-:Y:S01]  /*5490*/  @!UP0 UIADD3 UR24, UPT, UPT, UR31, 0x2200, URZ ;  /* 0x000022001f188890 */ /* 0x000fe2000fffe0ff */
[----:B------:R-:W-:Y:S06]  /*54a0*/  VOTEU.ALL UP0, P2 ;  /* 0x0000000000ff7886 */ /* 0x000fec0001000000 */
        /* <DEDUP_REMOVED lines=11> */
.L_x_191:
        /* <DEDUP_REMOVED lines=8> */
[----:B------:R-:W-:Y:S01]  /*55e0*/  @!UP0 UIADD3 UR18, UPT, UPT, UR34, 0x20, URZ ;  /* 0x0000002022128890 */ /* 0x000fe2000fffe0ff */
[----:B------:R-:W-:Y:S01]  /*55f0*/  @P0 SHF.R.U32.HI R4, RZ, 0x10, R5 ;  /* 0x00000010ff040819 */ /* 0x000fe20000011605 */
[----:B------:R-:W-:Y:S02]  /*5600*/  @!UP0 UPRMT UR6, UR4, 0x5410, URZ ;  /* 0x0000541004068896 */ /* 0x000fe400080000ff */
[----:B------:R-:W-:Y:S01]  /*5610*/  @!P2 R2UR UR4, R2 ;  /* 0x000000000204a2ca */ /* 0x000fe200000e0000 */
[----:B------:R-:W-:Y:S01]  /*5620*/  @!UP0 UIADD3 UR16, UPT, UPT, UR31, 0x4200, URZ ;  /* 0x000042001f108890 */ /* 0x000fe2000fffe0ff */
[----:B------:R-:W-:Y:S01]  /*5630*/  @P0 R2UR UR52, R4 ;  /* 0x00000000043402ca */ /* 0x000fe200000e0000 */
[----:B------:R-:W-:Y:S05]  /*5640*/  VOTEU.ALL UP0, P2 ;  /* 0x0000000000ff7886 */ /* 0x000fea0001000000 */
        /* <DEDUP_REMOVED lines=11> */
.L_x_193:
        /* <DEDUP_REMOVED lines=9> */
[----:B------:R-:W-:Y:S01]  /*5790*/  R2UR UR16, R77 ;  /* 0x000000004d1072ca */ /* 0x000fe200000e0000 */
[----:B------:R-:W-:Y:S01]  /*57a0*/  @!UP0 UPRMT UR6, UR4, 0x5410, URZ ;  /* 0x0000541004068896 */ /* 0x000fe200080000ff */
[----:B------:R-:W-:Y:S01]  /*57b0*/  R2UR UR7, R78 ;  /* 0x000000004e0772ca */ /* 0x000fe200000e0000 */
[----:B------:R-:W-:Y:S01]  /*57c0*/  @!UP0 UIADD3 UR8, UPT, UPT, UR31, 0x6200, URZ ;  /* 0x000062001f088890 */ /* 0x000fe2000fffe0ff */
[----:B------:R-:W-:Y:S01]  /*57d0*/  @!P2 R2UR UR4, R2 ;  /* 0x000000000204a2ca */ /* 0x000fe200000e0000 */
[----:B------:R-:W-:Y:S01]  /*57e0*/  @!UP0 UIADD3 UR9, UPT, UPT, UR31, 0xa8, URZ ;  /* 0x000000a81f098890 */ /* 0x000fe2000fffe0ff */
[----:B------:R-:W-:Y:S01]  /*57f0*/  LOP3.LUT R10, R10, 0x1, RZ, 0x3c, !PT ;  /* 0x000000010a0a7812 */ /* 0x000fe200078e3cff */
[----:B------:R-:W-:Y:S01]  /*5800*/  VOTEU.ALL UP0, P2 ;  /* 0x0000000000ff7886 */ /* 0x000fe20001000000 */
[----:B------:R-:W-:Y:S01]  /*5810*/  LOP3.LUT R9, R9, 0x1, RZ, 0x3c, !PT ;  /* 0x0000000109097812 */ /* 0x000fe200078e3cff */
[----:B------:R-:W-:Y:S02]  /*5820*/  UPLOP3.LUT UP4, UPT, UPT, UPT, UPT, 0x80, 0x8 ;  /* 0x000000000008789c */ /* 0x000fe40003f8f070 */
[----:B------:R-:W-:Y:S02]  /*5830*/  IMAD.U32 R2, RZ, RZ, UR5 ;  /* 0x00000005ff027e24 */ /* 0x000fe4000f8e00ff */
[----:B------:R-:W-:Y:S02]  /*5840*/  UIADD3 UR21, UPT, UPT, UR14, UR16, URZ ;  /* 0x000000100e157290 */ /* 0x000fe4000fffe0ff */
[----:B------:R-:W-:Y:S02]  /*5850*/  UIADD3 UR51, UPT, UPT, UR15, UR7, URZ ;  /* 0x000000070f337290 */ /* 0x000fe4000fffe0ff */
[----:B------:R-:W-:Y:S01]  /*5860*/  IMAD.U32 R3, RZ, RZ, UR4 ;  /* 0x00000004ff037e24 */ /* 0x000fe2000f8e00ff */
[----:B------:R-:W-:Y:S04]  /*5870*/  @!P2 R2UR UR4, R2 ;  /* 0x000000000204a2ca */ /* 0x000fe800000e0000 */
[----:B------:R-:W-:Y:S11]  /*5880*/  @!P2 R2UR UR5, R3 ;  /* 0x000000000305a2ca */ /* 0x000ff600000e0000 */
[----:B------:R-:W-:Y:S02]  /*5890*/  @!UPT UIADD3 URZ, UPT, UPT, URZ, URZ, URZ ;  /* 0x000000fffffff290 */ /* 0x000fe4000fffe0ff */
[----:B------:R1:W-:Y:S01]  /*58a0*/  @!UP0 UTMALDG.4D.IM2COL [UR8], [UR4], UR6 ;  /* 0x00000008040083b4 */ /* 0x0003e20008058006 */
[----:B------:R1:W-:Y:S01]  /*58b0*/  @!P2 SYNCS.ARRIVE.TRANS64.RED.A0TR RZ, [UR31+0xa8], R0 ;  /* 0x0000a800ffffa9a7 */ /* 0x0003e2000830041f */
[----:B------:R-:W-:Y:S01]  /*58c0*/  SYNCS.ARRIVE.TRANS64.RED.A1T0 RZ, [UR50], RZ ;  /* 0x000000ffffff79a7 */ /* 0x000fe20008100432 */
[----:B------:R-:W-:Y:S05]  /*58d0*/  BRA.U UP2, `(.L_x_95) ;  /* 0xfffffff102407547 */ /* 0x000fea000b83ffff */
[----:B------:R-:W-:-:S04]  /*58e0*/  SHF.L.U32 R3, R10, 0x1f, RZ ;  /* 0x0000001f0a037819 */ /* 0x000fc800000006ff */
[----:B------:R-:W2:Y:S02]  /*58f0*/  SYNCS.PHASECHK.TRANS64.TRYWAIT P0, [UR31+0xb0], R3 ;  /* 0x0000b003ff0075a7 */ /* 0x000ea4000800111f */
[----:B--2---:R-:W-:Y:S05]  /*5900*/  @!P0 BRA `(.L_x_96) ;  /* 0x00000044006c8947 */ /* 0x004fea0003800000 */
.L_x_195:
[----:B------:R-:W2:Y:S02]  /*5910*/  SYNCS.PHASECHK.TRANS64.TRYWAIT P0, [UR31+0xb8], R3 ;  /* 0x0000b803ff0075a7 */ /* 0x000ea4000800111f */
[----:B--2---:R-:W-:Y:S05]  /*5920*/  @!P0 BRA `(.L_x_97) ;  /* 0x00000044007c8947 */ /* 0x004fea0003800000 */
.L_x_197:
[----:B------:R-:W2:Y:S02]  /*5930*/  SYNCS.PHASECHK.TRANS64.TRYWAIT P0, [UR31+0xc0], R3 ;  /* 0x0000c003ff0075a7 */ /* 0x000ea4000800111f */
[----:B--2---:R-:W-:Y:S05]  /*5940*/  @!P0 BRA `(.L_x_98) ;  /* 0x00000044008c8947 */ /* 0x004fea0003800000 */
.L_x_199:
[----:B-1----:R-:W-:-:S07]  /*5950*/  MOV R0, UR31 ;  /* 0x0000001f00007c02 */ /* 0x002fce0008000f00 */
.L_x_99:
[----:B-1----:R-:W-:-:S04]  /*5960*/  SHF.L.U32 R3, R10, 0x1f, RZ ;  /* 0x0000001f0a037819 */ /* 0x002fc800000006ff */
[----:B------:R1:W2:Y:S03]  /*5970*/  SYNCS.PHASECHK.TRANS64.TRYWAIT P0, [R0+URZ+0xc8], R3 ;  /* 0x0000c803000075a7 */ /* 0x0002a600080011ff */
[----:B--2---:R-:W-:Y:S05]  /*5980*/  @!P0 NANOSLEEP.SYNCS 0x989680 ;  /* 0x009896800000895d */ /* 0x004fea0003900000 */
[----:B------:R-:W2:Y:S02]  /*5990*/  @!P0 SYNCS.PHASECHK.TRANS64 P0, [R0+URZ+0xc8], R3 ;  /* 0x0000c803000085a7 */ /* 0x000ea400080010ff */
[----:B--2---:R-:W-:Y:S05]  /*59a0*/  @P0 EXIT ;  /* 0x000000000000094d */ /* 0x004fea0003800000 */
[----:B------:R-:W-:Y:S05]  /*59b0*/  BRA `(.L_x_99) ;  /* 0xfffffffc00e87947 */ /* 0x000fea000383ffff */
.L_x_84:
[----:B------:R-:W-:-:S06]  /*59c0*/  UISETP.GE.AND UP0, UPT, UR18, 0x4, UPT ;  /* 0x000000041200788c */ /* 0x000fcc000bf06270 */
[----:B------:R-:W-:-:S13]  /*59d0*/  PLOP3.LUT P0, PT, PT, PT, UP0, 0x80, 0x8 ;  /* 0x000000000008781c */ /* 0x000fda0003f0f008 */
[----:B-1----:R-:W-:Y:S05]  /*59e0*/  @!P0 EXIT ;  /* 0x000000000000894d */ /* 0x002fea0003800000 */
[----:B------:R-:W1:Y:S08]  /*59f0*/  S2UR UR4, SR_CgaCtaId ;  /* 0x00000000000479c3 */ /* 0x000e700000008800 */
[----:B------:R-:W-:Y:S01]  /*5a00*/  BAR.SYNC.DEFER_BLOCKING 0x6, 0xa0 ;  /* 0x0182800000007b1d */ /* 0x000fe20000010000 */
[C---:B------:R-:W-:Y:S01]  /*5a10*/  IMAD.SHL.U32 R0, R67.reuse, 0x10, RZ ;  /* 0x0000001043007824 */ /* 0x040fe200078e00ff */
[C---:B------:R-:W-:Y:S01]  /*5a20*/  SHF.L.U32 R23, R67.reuse, 0x10, RZ ;  /* 0x0000001043177819 */ /* 0x040fe200000006ff */
[C---:B------:R-:W-:Y:S01]  /*5a30*/  IMAD.SHL.U32 R5, R67.reuse, 0x2, RZ ;  /* 0x0000000243057824 */ /* 0x040fe200078e00ff */
[----:B------:R-:W-:Y:S01]  /*5a40*/  LOP3.LUT R68, R67, 0x60, RZ, 0xc0, !PT ;  /* 0x0000006043447812 */ /* 0x000fe200078ec0ff */
[----:B------:R-:W-:Y:S01]  /*5a50*/  HFMA2 R65, -RZ, RZ, 0, 5.9604644775390625e-08 ;  /* 0x00000001ff417431 */ /* 0x000fe200000001ff */
[----:B------:R-:W-:-:S02]  /*5a60*/  UMOV UR49, 0x400 ;  /* 0x0000040000317882 */ /* 0x000fc40000000000 */
[----:B------:R-:W2:Y:S01]  /*5a70*/  LDC.64 R60, c[0x0][0x8b0] ;  /* 0x00022c00ff3c7b82 */ /* 0x000ea20000000a00 */
[----:B------:R-:W3:Y:S01]  /*5a80*/  LDCU.128 UR8, c[0x0][0xa80] ;  /* 0x00015000ff0877ac */ /* 0x000ee20008000c00 */
[----:B------:R-:W-:Y:S01]  /*5a90*/  LOP3.LUT R4, R0, 0x60, RZ, 0xc0, !PT ;  /* 0x0000006000047812 */ /* 0x000fe200078ec0ff */
[----:B------:R-:W-:Y:S01]  /*5aa0*/  HFMA2 R63, -RZ, RZ, 0, 0 ;  /* 0x00000000ff3f7431 */ /* 0x000fe200000001ff */
[----:B------:R-:W-:Y:S01]  /*5ab0*/  MOV R22, RZ ;  /* 0x000000ff00167202 */ /* 0x000fe20000000f00 */
[----:B------:R-:W-:Y:S01]  /*5ac0*/  IMAD.MOV.U32 R64, RZ, RZ, RZ ;  /* 0x000000ffff407224 */ /* 0x000fe200078e00ff */
[----:B------:R-:W-:Y:S01]  /*5ad0*/  LOP3.LUT R5, R4, 0xc, R5, 0xf8, !PT ;  /* 0x0000000c04057812 */ /* 0x000fe200078ef805 */
[----:B------:R-:W4:Y:S01]  /*5ae0*/  LDCU UR61, c[0x0][0x370] ;  /* 0x00006e00ff3d77ac */ /* 0x000f220008000800 */
[----:B------:R-:W2:Y:S01]  /*5af0*/  LDC.64 R42, c[0x0][0x8a8] ;  /* 0x00022a00ff2a7b82 */ /* 0x000ea20000000a00 */
[----:B------:R-:W-:Y:S02]  /*5b00*/  LOP3.LUT R23, R23, 0x600000, RZ, 0xc0, !PT ;  /* 0x0060000017177812 */ /* 0x000fe400078ec0ff */
[----:B------:R-:W-:Y:S01]  /*5b10*/  LOP3.LUT R5, R5, 0x790, R0, 0xf8, !PT ;  /* 0x0000079005057812 */ /* 0x000fe200078ef800 */
[----:B------:R-:W2:Y:S01]  /*5b20*/  LDCU UR45, c[0x0][0xb0c] ;  /* 0x00016180ff2d77ac */ /* 0x000ea20008000800 */
[----:B-1----:R-:W-:Y:S01]  /*5b30*/  ULEA UR49, UR4, UR49, 0x18 ;  /* 0x0000003104317291 */ /* 0x002fe2000f8ec0ff */
[----:B------:R-:W1:Y:S01]  /*5b40*/  LDCU.64 UR4, c[0x0][0x890] ;  /* 0x00011200ff0477ac */ /* 0x000e620008000a00 */
[----:B---3--:R-:W-:Y:S01]  /*5b50*/  IMAD.U32 R76, RZ, RZ, UR8 ;  /* 0x00000008ff4c7e24 */ /* 0x008fe2000f8e00ff */
[----:B------:R-:W-:Y:S01]  /*5b60*/  MOV R74, UR10 ;  /* 0x0000000a004a7c02 */ /* 0x000fe20008000f00 */
[----:B------:R-:W-:Y:S01]  /*5b70*/  IMAD.U32 R75, RZ, RZ, UR9 ;  /* 0x00000009ff4b7e24 */ /* 0x000fe2000f8e00ff */
[----:B------:R-:W3:Y:S01]  /*5b80*/  LDCU UR38, c[0x0][0xb30] ;  /* 0x00016600ff2677ac */ /* 0x000ee20008000800 */
[----:B------:R-:W-:-:S03]  /*5b90*/  IMAD.U32 R73, RZ, RZ, UR11 ;  /* 0x0000000bff497e24 */ /* 0x000fc6000f8e00ff */
[----:B------:R-:W4:Y:S01]  /*5ba0*/  LDS R2, [UR49+0x130] ;  /* 0x00013031ff027984 */ /* 0x000f220008000800 */
[----:B------:R-:W2:Y:S01]  /*5bb0*/  LDCU.64 UR54, c[0x0][0x888] ;  /* 0x00011100ff3677ac */ /* 0x000ea20008000a00 */
[----:B------:R-:W2:Y:S01]  /*5bc0*/  LDCU.64 UR46, c[0x0][0xb28] ;  /* 0x00016500ff2e77ac */ /* 0x000ea20008000a00 */
[----:B------:R-:W2:Y:S01]  /*5bd0*/  LDCU.128 UR56, c[0x0][0xb10] ;  /* 0x00016200ff3877ac */ /* 0x000ea20008000c00 */
[----:B-1----:R-:W-:Y:S01]  /*5be0*/  IMAD.U32 R72, RZ, RZ, UR4 ;  /* 0x00000004ff487e24 */ /* 0x002fe2000f8e00ff */
[----:B------:R-:W-:Y:S01]  /*5bf0*/  UIADD3 UR4, UPT, UPT, UR49, 0x200, URZ ;  /* 0x0000020031047890 */ /* 0x000fe2000fffe0ff */
[----:B------:R-:W-:Y:S01]  /*5c00*/  IMAD.U32 R71, RZ, RZ, UR5 ;  /* 0x00000005ff477e24 */ /* 0x000fe2000f8e00ff */
[----:B------:R-:W1:Y:S04]  /*5c10*/  LDCU UR60, c[0x0][0x374] ;  /* 0x00006e80ff3c77ac */ /* 0x000e680008000800 */
[----:B------:R-:W-:Y:S01]  /*5c20*/  IMAD.U32 R62, RZ, RZ, UR4 ;  /* 0x00000004ff3e7e24 */ /* 0x000fe2000f8e00ff */
[----:B------:R-:W-:Y:S01]  /*5c30*/  UMOV UR53, URZ ;  /* 0x000000ff00357c82 */ /* 0x000fe20008000000 */
[----:B------:R-:W-:-:S02]  /*5c40*/  UMOV UR50, URZ ;  /* 0x000000ff00327c82 */ /* 0x000fc40008000000 */
[----:B------:R-:W-:Y:S01]  /*5c50*/  IMAD R66, R5, 0x4, R62 ;  /* 0x0000000405427824 */ /* 0x000fe200078e023e */
[C---:B----4-:R-:W-:Y:S02]  /*5c60*/  IADD3 R3, PT, PT, R2.reuse, 0x40, RZ ;  /* 0x0000004002037810 */ /* 0x050fe40007ffe0ff */
[----:B------:R-:W-:Y:S02]  /*5c70*/  LOP3.LUT R2, R2, 0xffff, RZ, 0xc0, !PT ;  /* 0x0000ffff02027812 */ /* 0x000fe400078ec0ff */
[----:B------:R-:W-:-:S05]  /*5c80*/  LOP3.LUT R3, R3, 0xffff, RZ, 0xc0, !PT ;  /* 0x0000ffff03037812 */ /* 0x000fca00078ec0ff */
[----:B------:R4:W-:Y:S02]  /*5c90*/  STL.64 [R1], R2 ;  /* 0x0000000201007387 */ /* 0x0009e40000100a00 */
[C---:B----4-:R-:W-:Y:S02]  /*5ca0*/  LOP3.LUT R3, R67.reuse, 0x2, RZ, 0xc0, !PT ;  /* 0x0000000243037812 */ /* 0x050fe400078ec0ff */
[----:B------:R-:W-:-:S03]  /*5cb0*/  LOP3.LUT R67, R67, 0x4, RZ, 0xc0, !PT ;  /* 0x0000000443437812 */ /* 0x000fc600078ec0ff */
[--C-:B------:R-:W-:Y:S02]  /*5cc0*/  IMAD R82, R3, -0x10, R66.reuse ;  /* 0xfffffff003527824 */ /* 0x100fe400078e0242 */
[----:B-123--:R-:W-:-:S07]  /*5cd0*/  IMAD R80, R67, -0x10, R66 ;  /* 0xfffffff043507824 */ /* 0x00efce00078e0242 */
.L_x_143:
[----:B------:R-:W-:Y:S04]  /*5ce0*/  SHF.L.U32 R3, R63, 0x1f, RZ ;  /* 0x0000001f3f037819 */ /* 0x000fe800000006ff */
[----:B-1----:R-:W1:Y:S02]  /*5cf0*/  SYNCS.PHASECHK.TRANS64.TRYWAIT P0, [UR49+0xe0], R3 ;  /* 0x0000e003ff0075a7 */ /* 0x002e640008001131 */
[----:B-12---:R-:W-:Y:S05]  /*5d00*/  @!P0 BRA `(.L_x_100) ;  /* 0x0000004000b48947 */ /* 0x006fea0003800000 */
.L_x_201:
[----:B------:R-:W-:Y:S01]  /*5d10*/  LEA R2, R22, UR48, 0x2 ;  /* 0x0000003016027c11 */ /* 0x000fe2000f8e10ff */
        /* <DEDUP_REMOVED lines=9> */
[----:B------:R-:W-:Y:S09]  /*5db0*/  UPRMT UR4, URZ, 0x654, UR4 ;  /* 0x00000654ff047896 */ /* 0x000ff20008000004 */
[----:B---3--:R-:W-:Y:S01]  /*5dc0*/  SYNCS.ARRIVE.TRANS64.RED.A1T0 RZ, [UR4], RZ ;  /* 0x000000ffffff79a7 */ /* 0x008fe20008100404 */
[----:B------:R-:W5:Y:S01]  /*5dd0*/  LDL R2, [R2] ;  /* 0x0000000002027983 */ /* 0x000f620000100800 */
[----:B--2---:R-:W-:Y:S11]  /*5de0*/  LOP3.LUT P0, RZ, R6, 0x1, RZ, 0xc0, !PT ;  /* 0x0000000106ff7812 */ /* 0x004ff6000780c0ff */
[----:B------:R-:W-:Y:S02]  /*5df0*/  @!UPT UIADD3 URZ, UPT, UPT, URZ, URZ, URZ ;  /* 0x000000fffffff290 */ /* 0x000fe4000fffe0ff */
[----:B------:R-:W-:Y:S01]  /*5e00*/  VOTEU.ANY UP1, P0 ;  /* 0x0000000000ff7886 */ /* 0x000fe20000020100 */
[----:B------:R-:W-:Y:S01]  /*5e10*/  PLOP3.LUT P0, PT, PT, PT, UP1, 0x80, 0x8 ;  /* 0x000000000008781c */ /* 0x000fe20003f0f018 */
[----:B------:R-:W-:Y:S11]  /*5e20*/  UP2UR UR62, UPR, URZ, 0x2 ;  /* 0x00000002ff3e7883 */ /* 0x000ff60008000000 */
[----:B------:R-:W-:Y:S01]  /*5e30*/  @!UPT UIADD3 URZ, UPT, UPT, URZ, URZ, URZ ;  /* 0x000000fffffff290 */ /* 0x000fe2000fffe0ff */
[----:B-1----:R-:W-:Y:S02]  /*5e40*/  @P0 MOV R3, R4 ;  /* 0x0000000400030202 */ /* 0x002fe40000000f00 */
[----:B------:R-:W-:Y:S02]  /*5e50*/  @P0 LOP3.LUT R0, R5, 0xffff, RZ, 0xc0, !PT ;  /* 0x0000ffff05000812 */ /* 0x000fe400078ec0ff */
[----:B------:R-:W-:Y:S02]  /*5e60*/  @P0 R2UR UR5, R3 ;  /* 0x00000000030502ca */ /* 0x000fe400000e0000 */
[----:B------:R-:W-:Y:S11]  /*5e70*/  @P0 R2UR UR4, R0 ;  /* 0x00000000000402ca */ /* 0x000ff600000e0000 */
[----:B------:R-:W-:Y:S02]  /*5e80*/  @UP1 UMOV UR37, UR5 ;  /* 0x0000000500251c82 */ /* 0x000fe40008000000 */
[----:B------:R-:W-:Y:S01]  /*5e90*/  @UP1 UMOV UR36, UR4 ;  /* 0x0000000400241c82 */ /* 0x000fe20008000000 */
[----:B------:R-:W-:Y:S05]  /*5ea0*/  BRA.U !UP0, `(.L_x_101) ;  /* 0x0000000108cc7547 */ /* 0x000fea000b800000 */
[----:B------:R-:W1:Y:S01]  /*5eb0*/  LDCU UR9, c[0x0][0xb20] ;  /* 0x00016400ff0977ac */ /* 0x000e620008000800 */
[----:B------:R-:W-:Y:S02]  /*5ec0*/  UIMAD.WIDE.U32 UR4, UR60, UR59, URZ ;  /* 0x0000003b3c0472a5 */ /* 0x000fe4000f8e00ff */
[----:B------:R-:W-:Y:S02]  /*5ed0*/  UIMAD.WIDE.U32 UR6, UR61, UR56, URZ ;  /* 0x000000383d0672a5 */ /* 0x000fe4000f8e00ff */
[----:B------:R-:W-:Y:S02]  /*5ee0*/  UIMAD.WIDE.U32 UR10, UR36, UR59, URZ ;  /* 0x0000003b240a72a5 */ /* 0x000fe4000f8e00ff */
[----:B------:R-:W-:Y:S02]  /*5ef0*/  UISETP.NE.AND UP0, UPT, UR58, 0x1, UPT ;  /* 0x000000013a00788c */ /* 0x000fe4000bf05270 */
[----:B------:R-:W-:Y:S02]  /*5f00*/  UISETP.NE.AND UP1, UPT, UR45, 0x1, UPT ;  /* 0x000000012d00788c */ /* 0x000fe4000bf25270 */
[----:B------:R-:W-:Y:S02]  /*5f10*/  UISETP.NE.AND UP2, UPT, UR39, 0x1, UPT ;  /* 0x000000012700788c */ /* 0x000fe4000bf45270 */
[----:B------:R-:W-:Y:S01]  /*5f20*/  UIMAD.WIDE.U32 UR12, UR37, UR56, URZ ;  /* 0x00000038250c72a5 */ /* 0x000fe2000f8e00ff */
[----:B------:R-:W-:Y:S01]  /*5f30*/  UMOV UR4, UR5 ;  /* 0x0000000500047c82 */ /* 0x000fe20008000000 */
[----:B------:R-:W-:Y:S01]  /*5f40*/  UMOV UR6, UR11 ;  /* 0x0000000b00067c82 */ /* 0x000fe20008000000 */
[----:B-1----:R-:W-:Y:S03]  /*5f50*/  USHF.R.U32.HI UR8, URZ, UR9, UR4 ;  /* 0x00000009ff087299 */ /* 0x002fe60008011604 */
[----:B------:R-:W-:Y:S02]  /*5f60*/  UMOV UR4, UR7 ;  /* 0x0000000700047c82 */ /* 0x000fe40008000000 */
[----:B------:R-:W-:Y:S02]  /*5f70*/  USHF.R.U32.HI UR5, URZ, UR57, UR4 ;  /* 0x00000039ff057299 */ /* 0x000fe40008011604 */
[----:B------:R-:W-:Y:S02]  /*5f80*/  USEL UR4, UR60, UR8, !UP0 ;  /* 0x000000083c047287 */ /* 0x000fe4000c000000 */
[----:B------:R-:W-:Y:S02]  /*5f90*/  USHF.R.U32.HI UR8, URZ, UR9, UR6 ;  /* 0x00000009ff087299 */ /* 0x000fe40008011606 */
[----:B------:R-:W-:Y:S02]  /*5fa0*/  UIMAD.WIDE.U32 UR6, UR4, UR46, URZ ;  /* 0x0000002e040672a5 */ /* 0x000fe4000f8e00ff */
[----:B------:R-:W-:Y:S02]  /*5fb0*/  USEL UR9, UR61, UR5, !UP1 ;  /* 0x000000053d097287 */ /* 0x000fe4000c800000 */
[----:B------:R-:W-:Y:S02]  /*5fc0*/  USEL UR8, UR36, UR8, !UP0 ;  /* 0x0000000824087287 */ /* 0x000fe4000c000000 */
[----:B------:R-:W-:Y:S01]  /*5fd0*/  UIMAD.WIDE.U32 UR10, UR9, UR46, URZ ;  /* 0x0000002e090a72a5 */ /* 0x000fe2000f8e00ff */
[----:B------:R-:W-:Y:S01]  /*5fe0*/  UMOV UR6, UR7 ;  /* 0x0000000700067c82 */ /* 0x000fe20008000000 */
[----:B------:R-:W-:Y:S01]  /*5ff0*/  UMOV UR5, UR13 ;  /* 0x0000000d00057c82 */ /* 0x000fe20008000000 */
[----:B------:R-:W-:Y:S02]  /*6000*/  @UP2 USHF.R.U32.HI UR4, URZ, UR47, UR6 ;  /* 0x0000002fff042299 */ /* 0x000fe40008011606 */
[----:B------:R-:W-:Y:S02]  /*6010*/  USHF.R.U32.HI UR5, URZ, UR57, UR5 ;  /* 0x00000039ff057299 */ /* 0x000fe40008011605 */
[----:B------:R-:W-:Y:S02]  /*6020*/  UIMAD UR4, UR39, UR4, URZ ;  /* 0x00000004270472a4 */ /* 0x000fe4000f8e02ff */
[----:B------:R-:W-:Y:S02]  /*6030*/  USEL UR5, UR37, UR5, !UP1 ;  /* 0x0000000525057287 */ /* 0x000fe4000c800000 */
[----:B------:R-:W-:Y:S01]  /*6040*/  UISETP.GE.AND UP0, UPT, UR8, UR4, UPT ;  /* 0x000000040800728c */ /* 0x000fe2000bf06270 */
[----:B------:R-:W-:Y:S01]  /*6050*/  UMOV UR6, UR11 ;  /* 0x0000000b00067c82 */ /* 0x000fe20008000000 */
[----:B------:R-:W-:Y:S02]  /*6060*/  UIMAD.WIDE.U32 UR10, UR8, UR46, URZ ;  /* 0x0000002e080a72a5 */ /* 0x000fe4000f8e00ff */
[----:B------:R-:W-:Y:S04]  /*6070*/  @UP2 USHF.R.U32.HI UR9, URZ, UR47, UR6 ;  /* 0x0000002fff092299 */ /* 0x000fe80008011606 */
[----:B------:R-:W-:Y:S01]  /*6080*/  UIMAD UR6, UR39, UR9, URZ ;  /* 0x00000009270672a4 */ /* 0x000fe2000f8e02ff */
[----:B------:R-:W-:Y:S03]  /*6090*/  UMOV UR4, UR11 ;  /* 0x0000000b00047c82 */ /* 0x000fe60008000000 */
[----:B------:R-:W-:Y:S02]  /*60a0*/  UISETP.GE.OR UP0, UPT, UR5, UR6, UP0 ;  /* 0x000000060500728c */ /* 0x000fe40008706670 */
[----:B------:R-:W-:Y:S02]  /*60b0*/  USHF.R.U32.HI UR4, URZ, UR47, UR4 ;  /* 0x0000002fff047299 */ /* 0x000fe40008011604 */
[----:B------:R-:W-:Y:S02]  /*60c0*/  UIMAD.WIDE.U32 UR6, UR5, UR46, URZ ;  /* 0x0000002e050672a5 */ /* 0x000fe4000f8e00ff */
[----:B------:R-:W-:Y:S02]  /*60d0*/  USEL UR11, UR8, UR4, !UP2 ;  /* 0x00000004080b7287 */ /* 0x000fe4000d000000 */
[----:B------:R-:W-:Y:S02]  /*60e0*/  UIADD3 UR6, UPT, UPT, -UR5, URZ, URZ ;  /* 0x000000ff05067290 */ /* 0x000fe4000fffe1ff */
[----:B------:R-:W-:Y:S02]  /*60f0*/  UIADD3 UR10, UPT, UPT, -UR11, URZ, URZ ;  /* 0x000000ff0b0a7290 */ /* 0x000fe4000fffe1ff */
[----:B------:R-:W-:Y:S02]  /*6100*/  UIMAD UR6, UR45, UR6, UR37 ;  /* 0x000000062d0672a4 */ /* 0x000fe4000f8e0225 */
[----:B------:R-:W-:Y:S01]  /*6110*/  UIMAD UR10, UR39, UR10, UR8 ;  /* 0x0000000a270a72a4 */ /* 0x000fe2000f8e0208 */
[----:B------:R-:W-:Y:S01]  /*6120*/  @!UP0 UMOV UR4, UR7 ;  /* 0x0000000700048c82 */ /* 0x000fe20008000000 */
[----:B------:R-:W-:Y:S02]  /*6130*/  UIADD3 UR7, UPT, UPT, -UR8, URZ, URZ ;  /* 0x000000ff08077290 */ /* 0x000fe4000fffe1ff */
[----:B------:R-:W-:Y:S04]  /*6140*/  @!UP0 USHF.R.U32.HI UR4, URZ, UR47, UR4 ;  /* 0x0000002fff048299 */ /* 0x000fe80008011604 */
[----:B------:R-:W-:Y:S04]  /*6150*/  @!UP0 USEL UR4, UR5, UR4, !UP2 ;  /* 0x0000000405048287 */ /* 0x000fe8000d000000 */
[----:B------:R-:W-:Y:S02]  /*6160*/  @!UP0 UIMAD UR9, UR9, UR10, UR4 ;  /* 0x0000000a090982a4 */ /* 0x000fe4000f8e0204 */
[----:B------:R-:W-:Y:S02]  /*6170*/  @!UP0 UIADD3 UR10, UPT, UPT, UR11, -UR4, URZ ;  /* 0x800000040b0a8290 */ /* 0x000fe4000fffe0ff */
[----:B------:R-:W-:Y:S02]  /*6180*/  UIMAD UR4, UR58, UR7, UR36 ;  /* 0x000000073a0472a4 */ /* 0x000fe4000f8e0224 */
[----:B------:R-:W-:Y:S03]  /*6190*/  @!UP0 UIMAD UR8, UR10, UR39, UR5 ;  /* 0x000000270a0882a4 */ /* 0x000fe6000f8e0205 */
[----:B------:R-:W-:Y:S02]  /*61a0*/  @!UP0 UMOV UR5, UR9 ;  /* 0x0000000900058c82 */ /* 0x000fe40008000000 */
[----:B------:R-:W-:Y:S02]  /*61b0*/  UIMAD UR37, UR5, UR45, UR6 ;  /* 0x0000002d052572a4 */ /* 0x000fe4000f8e0206 */
[----:B------:R-:W-:Y:S11]  /*61c0*/  UIMAD UR36, UR8, UR58, UR4 ;  /* 0x0000003a082472a4 */ /* 0x000ff6000f8e0204 */
[----:B------:R-:W-:Y:S01]  /*61d0*/  @!UPT UIADD3 URZ, UPT, UPT, URZ, URZ, URZ ;  /* 0x000000fffffff290 */ /* 0x000fe2000fffe0ff */
.L_x_101:
[----:B------:R-:W-:Y:S01]  /*61e0*/  UISETP.NE.AND UP0, UPT, UR38, 0x1, UPT ;  /* 0x000000012600788c */ /* 0x000fe2000bf05270 */
[----:B------:R-:W-:Y:S01]  /*61f0*/  @P0 SHF.R.U32.HI R4, RZ, 0x10, R5 ;  /* 0x00000010ff040819 */ /* 0x000fe20000011605 */
[----:B------:R-:W-:Y:S01]  /*6200*/  USHF.L.U32 UR41, UR21, 0x6, URZ ;  /* 0x0000000615297899 */ /* 0x000fe200080006ff */
[----:B------:R-:W-:Y:S02]  /*6210*/  BSSY.RECONVERGENT B6, `(.L_x_102) ;  /* 0x0000034000067945 */ /* 0x000fe40003800200 */
[----:B------:R-:W-:Y:S02]  /*6220*/  @P0 R2UR UR63, R4 ;  /* 0x00000000043f02ca */ /* 0x000fe400000e0000 */
[----:B------:R-:W-:Y:S04]  /*6230*/  LOP3.LUT P0, RZ, R62, 0x1b0, RZ, 0xc0, !PT ;  /* 0x000001b03eff7812 */ /* 0x000fe8000780c0ff */
[----:B------:R-:W1:Y:S01]  /*6240*/  @!UP0 LDCU.128 UR12, c[0x0][0xb10] ;  /* 0x00016200ff0c87ac */ /* 0x000e620008000c00 */
[----:B------:R-:W2:Y:S01]  /*6250*/  @!UP0 LDCU UR5, c[0x0][0xb0c] ;  /* 0x00016180ff0587ac */ /* 0x000ea20008000800 */
[----:B------:R-:W3:Y:S01]  /*6260*/  @!UP0 LDCU UR10, c[0x0][0xb20] ;  /* 0x00016400ff0a87ac */ /* 0x000ee20008000800 */
[----:B-1----:R-:W-:Y:S02]  /*6270*/  UIMAD.WIDE.U32 UR8, UR37, UR12, URZ ;  /* 0x0000000c250872a5 */ /* 0x002fe4000f8e00ff */
[----:B------:R-:W-:Y:S02]  /*6280*/  UIMAD.WIDE.U32 UR6, UR36, UR15, URZ ;  /* 0x0000000f240672a5 */ /* 0x000fe4000f8e00ff */
[----:B------:R-:W-:Y:S03]  /*6290*/  @!UP0 UISETP.NE.AND UP1, UPT, UR14, 0x1, UPT ;  /* 0x000000010e00888c */ /* 0x000fe6000bf25270 */
[----:B------:R-:W-:Y:S01]  /*62a0*/  @!UP0 UMOV UR4, UR9 ;  /* 0x0000000900048c82 */ /* 0x000fe20008000000 */
[----:B--2---:R-:W-:Y:S02]  /*62b0*/  @!UP0 UISETP.NE.AND UP2, UPT, UR5, 0x1, UPT ;  /* 0x000000010500888c */ /* 0x004fe4000bf45270 */
[----:B------:R-:W-:Y:S01]  /*62c0*/  @!UP0 USHF.R.U32.HI UR4, URZ, UR13, UR4 ;  /* 0x0000000dff048299 */ /* 0x000fe20008011604 */
[----:B------:R-:W-:Y:S02]  /*62d0*/  @!UP0 UMOV UR6, UR7 ;  /* 0x0000000700068c82 */ /* 0x000fe40008000000 */
[----:B---3--:R-:W-:Y:S02]  /*62e0*/  @!UP0 USHF.R.U32.HI UR6, URZ, UR10, UR6 ;  /* 0x0000000aff068299 */ /* 0x008fe40008011606 */
[----:B------:R-:W-:Y:S02]  /*62f0*/  @!UP0 USEL UR7, UR37, UR4, !UP2 ;  /* 0x0000000425078287 */ /* 0x000fe4000d000000 */
[----:B------:R-:W-:Y:S04]  /*6300*/  @!UP0 USEL UR6, UR36, UR6, !UP1 ;  /* 0x0000000624068287 */ /* 0x000fe8000c800000 */
[----:B------:R-:W-:Y:S02]  /*6310*/  @!UP0 UIADD3 UR4, UPT, UPT, -UR7, UR6, URZ ;  /* 0x0000000607048290 */ /* 0x000fe4000fffe1ff */
[----:B------:R-:W-:Y:S02]  /*6320*/  @!UP0 UIADD3 UR6, UPT, UPT, UR7, -UR6, URZ ;  /* 0x8000000607068290 */ /* 0x000fe4000fffe0ff */
[----:B------:R-:W-:Y:S02]  /*6330*/  @!UP0 UIMAD UR37, UR4, UR5, UR37 ;  /* 0x00000005042582a4 */ /* 0x000fe4000f8e0225 */
[----:B------:R-:W-:Y:S01]  /*6340*/  @!UP0 UIMAD UR36, UR6, UR14, UR36 ;  /* 0x0000000e062482a4 */ /* 0x000fe2000f8e0224 */
[----:B------:R-:W-:Y:S11]  /*6350*/  @!P0 BRA `(.L_x_103) ;  /* 0x00000000007c8947 */ /* 0x000ff60003800000 */
[----:B------:R-:W1:Y:S01]  /*6360*/  LDCU.64 UR8, c[0x4][0x80] ;  /* 0x01001000ff0877ac */ /* 0x000e620008000a00 */
[----:B------:R-:W-:Y:S01]  /*6370*/  MOV R16, 0x0 ;  /* 0x0000000000107802 */ /* 0x000fe20000000f00 */
[----:B------:R-:W-:Y:S02]  /*6380*/  HFMA2 R12, -RZ, RZ, 0, 5.9604644775390625e-08 ;  /* 0x00000001ff0c7431 */ /* 0x000fe400000001ff */
[----:B------:R-:W-:Y:S01]  /*6390*/  IMAD.MOV.U32 R8, RZ, RZ, 0x70 ;  /* 0x00000070ff087424 */ /* 0x000fe200078e00ff */
[----:B------:R2:W3:Y:S01]  /*63a0*/  LDC.64 R14, c[0x4][R16] ;  /* 0x01000000100e7b82 */ /* 0x0004e20000000a00 */
[----:B------:R-:W4:Y:S01]  /*63b0*/  LDCU.64 UR6, c[0x4][0x88] ;  /* 0x01001100ff0677ac */ /* 0x000f220008000a00 */
[----:B------:R-:W-:Y:S01]  /*63c0*/  IMAD.MOV.U32 R13, RZ, RZ, RZ ;  /* 0x000000ffff0d7224 */ /* 0x000fe200078e00ff */
[----:B------:R-:W2:Y:S01]  /*63d0*/  LDCU.64 UR4, c[0x4][0x8] ;  /* 0x01000100ff0477ac */ /* 0x000ea20008000a00 */
[----:B-1----:R-:W-:Y:S01]  /*63e0*/  MOV R5, UR9 ;  /* 0x0000000900057c02 */ /* 0x002fe20008000f00 */
[----:B------:R-:W-:Y:S01]  /*63f0*/  IMAD.U32 R4, RZ, RZ, UR8 ;  /* 0x00000008ff047e24 */ /* 0x000fe2000f8e00ff */
[----:B----4-:R-:W-:Y:S01]  /*6400*/  MOV R7, UR7 ;  /* 0x0000000700077c02 */ /* 0x010fe20008000f00 */
[----:B------:R-:W-:Y:S01]  /*6410*/  IMAD.U32 R6, RZ, RZ, UR6 ;  /* 0x00000006ff067e24 */ /* 0x000fe2000f8e00ff */
[----:B--2---:R-:W-:Y:S01]  /*6420*/  MOV R11, UR5 ;  /* 0x00000005000b7c02 */ /* 0x004fe20008000f00 */
[----:B------:R-:W-:Y:S02]  /*6430*/  IMAD.U32 R10, RZ, RZ, UR4 ;  /* 0x00000004ff0a7e24 */ /* 0x000fe4000f8e00ff */
[----:B------:R-:W-:Y:S07]  /*6440*/  LEPC R20, `(.L_x_104) ;  /* 0x000000001014794e */ /* 0x000fee0000000000 */
[----:B---3-5:R-:W-:Y:S05]  /*6450*/  CALL.ABS.NOINC R14 ;  /* 0x000000000e007343 */ /* 0x028fea0003c00000 */
.L_x_104:
[----:B------:R-:W1:Y:S01]  /*6460*/  LDCU.64 UR8, c[0x4][0x80] ;  /* 0x01001000ff0877ac */ /* 0x000e620008000a00 */
[----:B------:R-:W2:Y:S01]  /*6470*/  LDC.64 R16, c[0x4][R16] ;  /* 0x0100000010107b82 */ /* 0x000ea20000000a00 */
[----:B------:R-:W-:Y:S02]  /*6480*/  HFMA2 R12, -RZ, RZ, 0, 5.9604644775390625e-08 ;  /* 0x00000001ff0c7431 */ /* 0x000fe400000001ff */
[----:B------:R-:W-:Y:S02]  /*6490*/  IMAD.MOV.U32 R8, RZ, RZ, 0x70 ;  /* 0x00000070ff087424 */ /* 0x000fe400078e00ff */
[----:B------:R-:W-:Y:S01]  /*64a0*/  IMAD.MOV.U32 R13, RZ, RZ, RZ ;  /* 0x000000ffff0d7224 */ /* 0x000fe200078e00ff */
[----:B------:R-:W3:Y:S01]  /*64b0*/  LDCU.64 UR6, c[0x4][0x88] ;  /* 0x01001100ff0677ac */ /* 0x000ee20008000a00 */
[----:B------:R-:W4:Y:S01]  /*64c0*/  LDCU.64 UR4, c[0x4][0x8] ;  /* 0x01000100ff0477ac */ /* 0x000f220008000a00 */
[----:B-1----:R-:W-:Y:S02]  /*64d0*/  MOV R4, UR8 ;  /* 0x0000000800047c02 */ /* 0x002fe40008000f00 */
[----:B------:R-:W-:Y:S02]  /*64e0*/  MOV R5, UR9 ;  /* 0x0000000900057c02 */ /* 0x000fe40008000f00 */
[----:B---3--:R-:W-:Y:S01]  /*64f0*/  MOV R7, UR7 ;  /* 0x0000000700077c02 */ /* 0x008fe20008000f00 */
[----:B------:R-:W-:Y:S01]  /*6500*/  IMAD.U32 R6, RZ, RZ, UR6 ;  /* 0x00000006ff067e24 */ /* 0x000fe2000f8e00ff */
[----:B----4-:R-:W-:Y:S01]  /*6510*/  MOV R11, UR5 ;  /* 0x00000005000b7c02 */ /* 0x010fe20008000f00 */
[----:B------:R-:W-:Y:S02]  /*6520*/  IMAD.U32 R10, RZ, RZ, UR4 ;  /* 0x00000004ff0a7e24 */ /* 0x000fe4000f8e00ff */
[----:B------:R-:W-:Y:S07]  /*6530*/  LEPC R20, `(.L_x_103) ;  /* 0x000000001014794e */ /* 0x000fee0000000000 */
[----:B--2---:R-:W-:Y:S05]  /*6540*/  CALL.ABS.NOINC R16 ;  /* 0x0000000010007343 */ /* 0x004fea0003c00000 */
.L_x_103:
[----:B------:R-:W-:Y:S05]  /*6550*/  BSYNC.RECONVERGENT B6 ;  /* 0x0000000000067941 */ /* 0x000fea0003800200 */
.L_x_102:
[----:B------:R-:W-:Y:S02]  /*6560*/  R2UR UR6, R79 ;  /* 0x000000004f0672ca */ /* 0x000fe400000e0000 */
[----:B------:R-:W-:Y:S02]  /*6570*/  R2UR UR5, R72 ;  /* 0x00000000480572ca */ /* 0x000fe400000e0000 */
[----:B------:R-:W-:Y:S02]  /*6580*/  R2UR UR4, R71 ;  /* 0x00000000470472ca */ /* 0x000fe400000e0000 */
[----:B------:R-:W-:Y:S02]  /*6590*/  ISETP.NE.U32.AND P4, PT, R60, RZ, PT ;  /* 0x000000ff3c00720c */ /* 0x000fe40003f85070 */
[----:B------:R-:W-:Y:S02]  /*65a0*/  ISETP.NE.U32.AND P2, PT, RZ, UR54, PT ;  /* 0x00000036ff007c0c */ /* 0x000fe4000bf45070 */
[----:B------:R-:W-:Y:S02]  /*65b0*/  ISETP.NE.AND.EX P4, PT, R61, RZ, PT, P4 ;  /* 0x000000ff3d00720c */ /* 0x000fe40003f85340 */
[----:B------:R-:W-:Y:S01]  /*65c0*/  ISETP.NE.AND.EX P2, PT, RZ, UR55, PT, P2 ;  /* 0x00000037ff007c0c */ /* 0x000fe2000bf45320 */
[----:B------:R-:W-:Y:S02]  /*65d0*/  UISETP.NE.AND UP2, UPT, UR6, URZ, UPT ;  /* 0x000000ff0600728c */ /* 0x000fe4000bf45270 */
[----:B------:R-:W-:Y:S04]  /*65e0*/  UISETP.NE.U32.AND UP0, UPT, UR5, URZ, UPT ;  /* 0x000000ff0500728c */ /* 0x000fe8000bf05070 */
[----:B------:R-:W-:Y:S01]  /*65f0*/  UISETP.NE.AND.EX UP1, UPT, UR4, URZ, UPT, UP0 ;  /* 0x000000ff0400728c */ /* 0x000fe2000bf25300 */
[----:B------:R-:W-:Y:S01]  /*6600*/  PLOP3.LUT P1, PT, PT, PT, UP2, 0x80, 0x8 ;  /* 0x000000000008781c */ /* 0x000fe20003f2f028 */
[----:B------:R-:W-:Y:S03]  /*6610*/  UPLOP3.LUT UP0, UPT, UPT, UPT, UPT, 0x40, 0x4 ;  /* 0x000000000004789c */ /* 0x000fe60003f0e870 */
[----:B------:R-:W-:Y:S06]  /*6620*/  @UP2 UPLOP3.LUT UP0, UPT, UPT, UPT, UP1, 0x80, 0x8 ;  /* 0x000000000008289c */ /* 0x000fec0003f0f010 */
[----:B------:R-:W-:Y:S01]  /*6630*/  PLOP3.LUT P0, PT, PT, PT, UP0, 0x80, 0x8 ;  /* 0x000000000008781c */ /* 0x000fe20003f0f008 */
[----:B------:R-:W-:Y:S01]  /*6640*/  @!UPT UIADD3 URZ, UPT, UPT, URZ, URZ, URZ ;  /* 0x000000fffffff290 */ /* 0x000fe2000fffe0ff */
[----:B------:R-:W-:Y:S11]  /*6650*/  BRA.U !UP1, `(.L_x_105) ;  /* 0x0000000109407547 */ /* 0x000ff6000b800000 */
[----:B------:R-:W-:Y:S01]  /*6660*/  UISETP.NE.U32.AND UP0, UPT, UR54, URZ, UPT ;  /* 0x000000ff3600728c */ /* 0x000fe2000bf05070 */
[----:B------:R-:W-:Y:S01]  /*6670*/  R2UR UR6, R72 ;  /* 0x00000000480672ca */ /* 0x000fe200000e0000 */
[----:B------:R-:W1:Y:S01]  /*6680*/  LDCU.64 UR8, c[0x0][0x358] ;  /* 0x00006b00ff0877ac */ /* 0x000e620008000a00 */
[----:B------:R-:W-:Y:S02]  /*6690*/  HFMA2 R69, -RZ, RZ, 0, 5.9604644775390625e-08 ;  /* 0x00000001ff457431 */ /* 0x000fe400000001ff */
[----:B------:R-:W-:Y:S01]  /*66a0*/  IMAD.MOV.U32 R0, RZ, RZ, 0x1 ;  /* 0x00000001ff007424 */ /* 0x000fe200078e00ff */
[----:B------:R-:W-:Y:S06]  /*66b0*/  UISETP.NE.AND.EX UP0, UPT, UR55, URZ, UPT, UP0 ;  /* 0x000000ff3700728c */ /* 0x000fec000bf05300 */
[----:B------:R-:W-:Y:S05]  /*66c0*/  PLOP3.LUT P3, PT, PT, PT, UP0, 0x80, 0x8 ;  /* 0x000000000008781c */ /* 0x000fea0003f6f008 */
[----:B------:R-:W2:Y:S01]  /*66d0*/  @UP0 LDCU.64 UR4, c[0x0][0x888] ;  /* 0x00011100ff0407ac */ /* 0x000ea20008000a00 */
[----:B------:R-:W-:Y:S07]  /*66e0*/  @UP0 UIMAD UR6, UR52, UR6, URZ ;  /* 0x00000006340602a4 */ /* 0x000fee000f8e02ff */
[----:B------:R-:W-:Y:S01]  /*66f0*/  @!P3 PRMT R69, R0, 0x7610, R69 ;  /* 0x000076100045b816 */ /* 0x000fe20000000045 */
[----:B--2---:R-:W-:Y:S06]  /*6700*/  @UP0 UIMAD.WIDE UR4, UR6, 0x4, UR4 ;  /* 0x00000004060408a5 */ /* 0x004fec000f8e0204 */
[----:B------:R-:W-:Y:S02]  /*6710*/  IMAD.U32 R4, RZ, RZ, UR4 ;  /* 0x00000004ff047e24 */ /* 0x000fe4000f8e00ff */
[----:B------:R-:W-:Y:S03]  /*6720*/  IMAD.U32 R5, RZ, RZ, UR5 ;  /* 0x00000005ff057e24 */ /* 0x000fe6000f8e00ff */
[----:B------:R-:W2:Y:S02]  /*6730*/  @!UP0 LDCU UR4, c[0x0][0x880] ;  /* 0x00011000ff0487ac */ /* 0x000ea40008000800 */
[----:B-1---5:R1:W5:Y:S02]  /*6740*/  @P3 LDG.E R27, desc[UR8][R4.64] ;  /* 0x00000008041b3981 */ /* 0x022364000c1e1900 */
[----:B-12---:R-:W-:Y:S02]  /*6750*/  @!P3 MOV R27, UR4 ;  /* 0x00000004001bbc02 */ /* 0x006fe40008000f00 */
.L_x_105:
[----:B------:R-:W-:Y:S05]  /*6760*/  @!P4 BRA `(.L_x_106) ;  /* 0x000000000024c947 */ /* 0x000fea0003800000 */
[----:B------:R-:W-:Y:S01]  /*6770*/  ISETP.NE.U32.AND P3, PT, R42, RZ, PT ;  /* 0x000000ff2a00720c */ /* 0x000fe20003f65070 */
[----:B------:R-:W1:Y:S03]  /*6780*/  LDCU.64 UR4, c[0x0][0x358] ;  /* 0x00006b00ff0477ac */ /* 0x000e660008000a00 */
[----:B------:R-:W-:Y:S11]  /*6790*/  ISETP.NE.AND.EX P3, PT, R43, RZ, PT, P3 ;  /* 0x000000ff2b00720c */ /* 0x000ff60003f65330 */
[----:B------:R-:W-:Y:S02]  /*67a0*/  @!UPT UIADD3 URZ, UPT, UPT, URZ, URZ, URZ ;  /* 0x000000fffffff290 */ /* 0x000fe4000fffe0ff */
[----:B------:R-:W2:Y:S01]  /*67b0*/  @P3 LDC.64 R4, c[0x0][0x8a8] ;  /* 0x00022a00ff043b82 */ /* 0x000ea20000000a00 */
[----:B------:R-:W-:Y:S04]  /*67c0*/  @P3 IMAD R0, R60, UR52, RZ ;  /* 0x000000343c003c24 */ /* 0x000fe8000f8e02ff */
[----:B--2---:R-:W-:Y:S05]  /*67d0*/  @P3 IMAD.WIDE R4, R0, 0x4, R4 ;  /* 0x0000000400043825 */ /* 0x004fea00078e0204 */
[----:B-1---5:R1:W5:Y:S02]  /*67e0*/  @P3 LDG.E R24, desc[UR4][R4.64] ;  /* 0x0000000404183981 */ /* 0x022364000c1e1900 */
[----:B-1----:R-:W2:Y:S02]  /*67f0*/  @!P3 LDC R24, c[0x0][0x8a0] ;  /* 0x00022800ff18bb82 */ /* 0x002ea40000000800 */
.L_x_106:
[----:B-----5:R-:W-:Y:S01]  /*6800*/  FSETP.NEU.AND P4, PT, R27, RZ, PT ;  /* 0x000000ff1b00720b */ /* 0x020fe20003f8d000 */
[----:B------:R-:W1:Y:S01]  /*6810*/  LDCU.64 UR10, c[0x0][0xa90] ;  /* 0x00015200ff0a77ac */ /* 0x000e620008000a00 */
[----:B------:R-:W-:Y:S01]  /*6820*/  SEL R5, RZ, 0xffffffff, P2 ;  /* 0xffffffffff057807 */ /* 0x000fe20001000000 */
[----:B------:R-:W-:Y:S01]  /*6830*/  BSSY B1, `(.L_x_107) ;  /* 0x000004f000017945 */ /* 0x000fe20003800000 */
[----:B------:R-:W-:Y:S01]  /*6840*/  @P1 LOP3.LUT P2, RZ, R69, 0xff, RZ, 0xc0, !PT ;  /* 0x000000ff45ff1812 */ /* 0x000fe2000784c0ff */
[----:B------:R-:W-:Y:S01]  /*6850*/  IMAD.MOV.U32 R90, RZ, RZ, 0x1 ;  /* 0x00000001ff5a7424 */ /* 0x000fe200078e00ff */
[----:B------:R-:W-:Y:S01]  /*6860*/  @P1 SEL R0, RZ, 0xffffffff, P4 ;  /* 0xffffffffff001807 */ /* 0x000fe20002000000 */
[----:B------:R-:W-:Y:S01]  /*6870*/  USHF.L.U32 UR8, UR51, 0x7, URZ ;  /* 0x0000000733087899 */ /* 0x000fe200080006ff */
[----:B------:R-:W-:Y:S01]  /*6880*/  LOP3.LUT R65, R65, 0x1, RZ, 0x3c, !PT ;  /* 0x0000000141417812 */ /* 0x000fe200078e3cff */
[----:B------:R-:W-:Y:S01]  /*6890*/  IMAD.IADD R25, R23, 0x1, R2 ;  /* 0x0000000117197824 */ /* 0x000fe200078e0202 */
[----:B------:R-:W-:Y:S01]  /*68a0*/  @P0 SEL R0, R5, R0, !P2 ;  /* 0x0000000005000207 */ /* 0x000fe20005000000 */
[----:B------:R-:W-:Y:S01]  /*68b0*/  IMAD R87, R67, -0x10, R82 ;  /* 0xfffffff043577824 */ /* 0x000fe200078e0252 */
[----:B------:R-:W-:Y:S01]  /*68c0*/  LEA R88, R22, UR49, 0x3 ;  /* 0x0000003116587c11 */ /* 0x000fe2000f8e18ff */
[----:B------:R-:W-:Y:S01]  /*68d0*/  IMAD.U32 R84, RZ, RZ, UR8 ;  /* 0x00000008ff547e24 */ /* 0x000fe2000f8e00ff */
[----:B------:R-:W-:Y:S01]  /*68e0*/  @P1 LOP3.LUT R0, R0, 0x1, RZ, 0xc0, !PT ;  /* 0x0000000100001812 */ /* 0x000fe200078ec0ff */
[----:B------:R-:W-:Y:S01]  /*68f0*/  IMAD.MOV.U32 R89, RZ, RZ, RZ ;  /* 0x000000ffff597224 */ /* 0x000fe200078e00ff */
[----:B------:R-:W-:Y:S02]  /*6900*/  SHF.L.U32 R3, R64, 0x1f, RZ ;  /* 0x0000001f40037819 */ /* 0x000fe400000006ff */
[----:B------:R-:W-:Y:S02]  /*6910*/  CS2R R46, SRZ ;  /* 0x00000000002e7805 */ /* 0x000fe4000001ff00 */
[----:B------:R-:W-:Y:S02]  /*6920*/  ISETP.NE.U32.OR P6, PT, R0, 0x1, !P1 ;  /* 0x000000010000780c */ /* 0x000fe40004fc5470 */
[----:B------:R-:W-:Y:S02]  /*6930*/  CS2R R44, SRZ ;  /* 0x00000000002c7805 */ /* 0x000fe4000001ff00 */
[----:B------:R-:W-:Y:S02]  /*6940*/  R2UR UR4, R75 ;  /* 0x000000004b0472ca */ /* 0x000fe400000e0000 */
[----:B------:R-:W-:Y:S02]  /*6950*/  CS2R R50, SRZ ;  /* 0x0000000000327805 */ /* 0x000fe4000001ff00 */
[----:B------:R-:W-:Y:S02]  /*6960*/  R2UR UR6, R74 ;  /* 0x000000004a0672ca */ /* 0x000fe400000e0000 */
[----:B------:R-:W-:Y:S02]  /*6970*/  CS2R R48, SRZ ;  /* 0x0000000000307805 */ /* 0x000fe4000001ff00 */
[----:B------:R-:W-:Y:S02]  /*6980*/  R2UR UR12, R76 ;  /* 0x000000004c0c72ca */ /* 0x000fe400000e0000 */
[----:B------:R-:W-:Y:S02]  /*6990*/  CS2R R54, SRZ ;  /* 0x0000000000367805 */ /* 0x000fe4000001ff00 */
[----:B------:R-:W-:Y:S02]  /*69a0*/  R2UR UR9, R73 ;  /* 0x00000000490972ca */ /* 0x000fe400000e0000 */
[----:B------:R-:W-:Y:S02]  /*69b0*/  CS2R R52, SRZ ;  /* 0x0000000000347805 */ /* 0x000fe4000001ff00 */
[----:B------:R-:W-:Y:S02]  /*69c0*/  PLOP3.LUT P3, PT, PT, PT, UP1, 0x80, 0x8 ;  /* 0x000000000008781c */ /* 0x000fe40003f6f018 */
[----:B------:R-:W-:Y:S02]  /*69d0*/  CS2R R58, SRZ ;  /* 0x00000000003a7805 */ /* 0x000fe4000001ff00 */
[----:B------:R-:W-:Y:S02]  /*69e0*/  LOP3.LUT P5, R85, R69, 0xff, RZ, 0xc0, !PT ;  /* 0x000000ff45557812 */ /* 0x000fe400078ac0ff */
[----:B------:R-:W-:Y:S02]  /*69f0*/  CS2R R56, SRZ ;  /* 0x0000000000387805 */ /* 0x000fe4000001ff00 */
[----:B------:R-:W-:Y:S01]  /*6a00*/  @P6 SHF.L.U32 R6, R65, 0x1f, RZ ;  /* 0x0000001f41066819 */ /* 0x000fe200000006ff */
[----:B------:R-:W-:Y:S01]  /*6a10*/  UIMAD.WIDE.U32 UR4, UR8, UR4, URZ ;  /* 0x00000004080472a5 */ /* 0x000fe2000f8e00ff */
[----:B------:R-:W-:Y:S02]  /*6a20*/  SEL R0, RZ, 0xffffffff, P4 ;  /* 0xffffffffff007807 */ /* 0x000fe40002000000 */
[----:B------:R-:W3:Y:S01]  /*6a30*/  @P6 SYNCS.PHASECHK.TRANS64.TRYWAIT P1, [UR49+0x90], R6 ;  /* 0x00009006ff0065a7 */ /* 0x000ee20008021131 */
[----:B------:R-:W-:Y:S01]  /*6a40*/  UISETP.NE.AND UP0, UPT, UR12, 0x1, UPT ;  /* 0x000000010c00788c */ /* 0x000fe2000bf05270 */
[----:B------:R-:W-:Y:S02]  /*6a50*/  P2R R86, PR, RZ, 0x40 ;  /* 0x00000040ff567803 */ /* 0x000fe40000000000 */
[----:B------:R-:W-:Y:S01]  /*6a60*/  UMOV UR4, UR5 ;  /* 0x0000000500047c82 */ /* 0x000fe20008000000 */
[----:B------:R-:W-:Y:S01]  /*6a70*/  @P3 SEL R0, R5, R0, !P5 ;  /* 0x0000000005003207 */ /* 0x000fe20006800000 */
[----:B------:R-:W-:Y:S03]  /*6a80*/  USHF.R.U32.HI UR4, URZ, UR6, UR4 ;  /* 0x00000006ff047299 */ /* 0x000fe60008011604 */
[----:B------:R-:W-:Y:S01]  /*6a90*/  LOP3.LUT R0, R0, 0x1, RZ, 0xc0, !PT ;  /* 0x0000000100007812 */ /* 0x000fe200078ec0ff */
[----:B------:R-:W-:Y:S02]  /*6aa0*/  USEL UR4, UR8, UR4, !UP0 ;  /* 0x0000000408047287 */ /* 0x000fe4000c000000 */
[----:B------:R-:W-:Y:S01]  /*6ab0*/  UISETP.NE.AND UP0, UPT, UR9, 0x1, UPT ;  /* 0x000000010900788c */ /* 0x000fe2000bf05270 */
[----:B------:R4:W2:Y:S03]  /*6ac0*/  SYNCS.PHASECHK.TRANS64.TRYWAIT P0, [R88+URZ+0xf0], R3 ;  /* 0x0000f003580075a7 */ /* 0x0008a600080011ff */
[----:B------:R-:W-:Y:S02]  /*6ad0*/  IMAD.U32 R83, RZ, RZ, UR4 ;  /* 0x00000004ff537e24 */ /* 0x000fe4000f8e00ff */
[----:B------:R-:W-:Y:S01]  /*6ae0*/  PLOP3.LUT P2, PT, PT, PT, UP0, 0x80, 0x8 ;  /* 0x000000000008781c */ /* 0x000fe20003f4f008 */
[----:B------:R-:W-:Y:S02]  /*6af0*/  IMAD R5, RZ, RZ, -UR4 ;  /* 0x80000004ff057e24 */ /* 0x000fe4000f8e02ff */
[----:B------:R-:W-:Y:S02]  /*6b00*/  IMAD.U32 R81, RZ, RZ, UR4 ;  /* 0x00000004ff517e24 */ /* 0x000fe4000f8e00ff */
[----:B------:R-:W-:Y:S01]  /*6b10*/  IMAD R84, R5, UR12, R84 ;  /* 0x0000000c05547c24 */ /* 0x000fe2000f8e0254 */
[----:B---3--:R-:W-:Y:S01]  /*6b20*/  @P6 SEL R90, RZ, 0x1, !P1 ;  /* 0x00000001ff5a6807 */ /* 0x008fe20004800000 */
[----:B-1----:R-:W-:Y:S07]  /*6b30*/  UIMAD.WIDE.U32 UR6, UR4, UR10, URZ ;  /* 0x0000000a040672a5 */ /* 0x002fee000f8e00ff */
[----:B------:R-:W-:Y:S02]  /*6b40*/  UMOV UR5, UR7 ;  /* 0x0000000700057c82 */ /* 0x000fe40008000000 */
[----:B------:R-:W-:Y:S06]  /*6b50*/  USHF.R.U32.HI UR5, URZ, UR11, UR5 ;  /* 0x0000000bff057299 */ /* 0x000fec0008011605 */
[----:B------:R-:W-:Y:S02]  /*6b60*/  SEL R83, R83, UR5, !P2 ;  /* 0x0000000553537c07 */ /* 0x000fe4000d000000 */
[----:B------:R-:W-:Y:S03]  /*6b70*/  ISETP.NE.U32.AND P2, PT, R0, 0x1, PT ;  /* 0x000000010000780c */ /* 0x000fe60003f45070 */
[----:B------:R-:W-:Y:S01]  /*6b80*/  IMAD.MOV R4, RZ, RZ, -R83 ;  /* 0x000000ffff047224 */ /* 0x000fe200078e0a53 */
[----:B------:R-:W-:Y:S03]  /*6b90*/  P2R R91, PR, RZ, 0x4 ;  /* 0x00000004ff5b7803 */ /* 0x000fe60000000000 */
[----:B------:R-:W-:Y:S01]  /*6ba0*/  IMAD R81, R4, UR9, R81 ;  /* 0x0000000904517c24 */ /* 0x000fe2000f8e0251 */
[----:B--2-4-:R-:W-:Y:S06]  /*6bb0*/  @!P6 BRA `(.L_x_108) ;  /* 0x000000000058e947 */ /* 0x014fec0003800000 */
[----:B------:R-:W-:Y:S01]  /*6bc0*/  IMAD.MOV.U32 R47, RZ, RZ, RZ ;  /* 0x000000ffff2f7224 */ /* 0x000fe200078e00ff */
[----:B------:R-:W-:Y:S01]  /*6bd0*/  ISETP.NE.AND P1, PT, R90, RZ, PT ;  /* 0x000000ff5a00720c */ /* 0x000fe20003f25270 */
[----:B------:R-:W-:Y:S01]  /*6be0*/  BSSY B0, `(.L_x_109) ;  /* 0x000000c000007945 */ /* 0x000fe20003800000 */
[----:B------:R-:W-:Y:S02]  /*6bf0*/  CS2R R58, SRZ ;  /* 0x00000000003a7805 */ /* 0x000fe4000001ff00 */
[----:B------:R-:W-:Y:S02]  /*6c00*/  CS2R R56, SRZ ;  /* 0x0000000000387805 */ /* 0x000fe4000001ff00 */
[----:B------:R-:W-:Y:S02]  /*6c10*/  CS2R R54, SRZ ;  /* 0x0000000000367805 */ /* 0x000fe4000001ff00 */
[----:B------:R-:W-:Y:S02]  /*6c20*/  CS2R R52, SRZ ;  /* 0x0000000000347805 */ /* 0x000fe4000001ff00 */
[----:B------:R-:W-:Y:S02]  /*6c30*/  CS2R R50, SRZ ;  /* 0x0000000000327805 */ /* 0x000fe4000001ff00 */
[----:B------:R-:W-:Y:S02]  /*6c40*/  CS2R R48, SRZ ;  /* 0x0000000000307805 */ /* 0x000fe4000001ff00 */
[----:B------:R-:W-:Y:S01]  /*6c50*/  CS2R R44, SRZ ;  /* 0x00000000002c7805 */ /* 0x000fe2000001ff00 */
[----:B------:R-:W-:Y:S06]  /*6c60*/  @P1 BRA `(.L_x_110) ;  /* 0x00000000000c1947 */ /* 0x000fec0003800000 */
[----:B------:R-:W-:Y:S04]  /*6c70*/  SHF.L.U32 R5, R65, 0x1f, RZ ;  /* 0x0000001f41057819 */ /* 0x000fe800000006ff */
[----:B------:R-:W1:Y:S02]  /*6c80*/  SYNCS.PHASECHK.TRANS64.TRYWAIT P1, [UR49+0x90], R5 ;  /* 0x00009005ff0075a7 */ /* 0x000e640008021131 */
[----:B-1----:R-:W-:Y:S05]  /*6c90*/  @!P1 BRA `(.L_x_111) ;  /* 0x0000003000e89947 */ /* 0x002fea0003800000 */
.L_x_110:
[----:B------:R-:W-:Y:S05]  /*6ca0*/  BSYNC B0 ;  /* 0x0000000000007941 */ /* 0x000fea0003800000 */
.L_x_109:
[----:B------:R-:W-:Y:S01]  /*6cb0*/  ISETP.NE.AND P1, PT, R91, RZ, PT ;  /* 0x000000ff5b00720c */ /* 0x000fe20003f25270 */
[----:B------:R-:W-:Y:S11]  /*6cc0*/  HFMA2 R89, -RZ, RZ, 0, 5.9604644775390625e-08 ;  /* 0x00000001ff597431 */ /* 0x000ff600000001ff */
[----:B------:R-:W-:Y:S01]  /*6cd0*/  @!UPT UIADD3 URZ, UPT, UPT, URZ, URZ, URZ ;  /* 0x000000fffffff290 */ /* 0x000fe2000fffe0ff */
[----:B------:R2:W3:Y:S04]  /*6ce0*/  @P1 LDS.128 R56, [R66] ;  /* 0x0000000042381984 */ /* 0x0004e80000000c00 */
[----:B------:R2:W4:Y:S04]  /*6cf0*/  @P1 LDS.128 R52, [R82+0x10] ;  /* 0x0000100052341984 */ /* 0x0005280000000c00 */
[----:B------:R2:W1:Y:S04]  /*6d00*/  @P1 LDS.128 R48, [R80+0x20] ;  /* 0x0000200050301984 */ /* 0x0004680000000c00 */
[----:B------:R2:W1:Y:S02]  /*6d10*/  @P1 LDS.128 R44, [R87+0x30] ;  /* 0x00003000572c1984 */ /* 0x0004640000000c00 */
.L_x_108:
[----:B------:R-:W-:Y:S05]  /*6d20*/  BSYNC B1 ;  /* 0x0000000000017941 */ /* 0x000fea0003800000 */
.L_x_107:
[----:B-1----:R-:W-:Y:S04]  /*6d30*/  SHF.R.U32.HI R5, RZ, 0x15, R25 ;  /* 0x00000015ff057819 */ /* 0x002fe80000011619 */
[----:B------:R-:W-:Y:S01]  /*6d40*/  LOP3.LUT P1, RZ, R5, 0x3, R70, 0x48, !PT ;  /* 0x0000000305ff7812 */ /* 0x000fe20007824846 */
[----:B------:R-:W-:Y:S01]  /*6d50*/  @!UPT UIADD3 URZ, UPT, UPT, URZ, URZ, URZ ;  /* 0x000000fffffff290 */ /* 0x000fe2000fffe0ff */
[----:B------:R-:W-:Y:S11]  /*6d60*/  @P0 BRA `(.L_x_112) ;  /* 0x0000000000080947 */ /* 0x000ff60003800000 */
[----:B------:R-:W1:Y:S02]  /*6d70*/  SYNCS.PHASECHK.TRANS64.TRYWAIT P0, [R88+URZ+0xf0], R3 ;  /* 0x0000f003580075a7 */ /* 0x000e6400080011ff */
[----:B-1----:R-:W-:Y:S05]  /*6d80*/  @!P0 BRA `(.L_x_113) ;  /* 0x0000003000c48947 */ /* 0x002fea0003800000 */
.L_x_112:
[----:B------:R-:W-:Y:S05]  /*6d90*/  @!P1 BRA `(.L_x_114) ;  /* 0x0000000000409947 */ /* 0x000fea0003800000 */
[----:B------:R-:W1:Y:S01]  /*6da0*/  LDCU.64 UR8, c[0x4][0x70] ;  /* 0x01000e00ff0877ac */ /* 0x000e620008000a00 */
[----:B------:R-:W-:Y:S01]  /*6db0*/  MOV R3, 0x0 ;  /* 0x0000000000037802 */ /* 0x000fe20000000f00 */
[----:B------:R-:W-:Y:S02]  /*6dc0*/  HFMA2 R12, -RZ, RZ, 0, 5.9604644775390625e-08 ;  /* 0x00000001ff0c7431 */ /* 0x000fe400000001ff */
[----:B------:R-:W-:Y:S02]  /*6dd0*/  IMAD.MOV.U32 R8, RZ, RZ, 0x192 ;  /* 0x00000192ff087424 */ /* 0x000fe400078e00ff */
[----:B------:R-:W-:Y:S01]  /*6de0*/  IMAD.MOV.U32 R13, RZ, RZ, RZ ;  /* 0x000000ffff0d7224 */ /* 0x000fe200078e00ff */
[----:B------:R-:W5:Y:S01]  /*6df0*/  LDCU.64 UR6, c[0x4][0x78] ;  /* 0x01000f00ff0677ac */ /* 0x000f620008000a00 */
[----:B------:R-:W2:Y:S01]  /*6e00*/  LDC.64 R2, c[0x4][R3] ;  /* 0x0100000003027b82 */ /* 0x000ea20000000a00 */
[----:B------:R-:W3:Y:S01]  /*6e10*/  LDCU.64 UR4, c[0x4][0x10] ;  /* 0x01000200ff0477ac */ /* 0x000ee20008000a00 */
[----:B-1----:R-:W-:Y:S01]  /*6e20*/  MOV R5, UR9 ;  /* 0x0000000900057c02 */ /* 0x002fe20008000f00 */
[----:B------:R-:W-:Y:S01]  /*6e30*/  IMAD.U32 R4, RZ, RZ, UR8 ;  /* 0x00000008ff047e24 */ /* 0x000fe2000f8e00ff */
[----:B-----5:R-:W-:Y:S01]  /*6e40*/  MOV R7, UR7 ;  /* 0x0000000700077c02 */ /* 0x020fe20008000f00 */
[----:B------:R-:W-:Y:S01]  /*6e50*/  IMAD.U32 R6, RZ, RZ, UR6 ;  /* 0x00000006ff067e24 */ /* 0x000fe2000f8e00ff */
[----:B---3--:R-:W-:Y:S01]  /*6e60*/  MOV R11, UR5 ;  /* 0x00000005000b7c02 */ /* 0x008fe20008000f00 */
[----:B------:R-:W-:Y:S02]  /*6e70*/  IMAD.U32 R10, RZ, RZ, UR4 ;  /* 0x00000004ff0a7e24 */ /* 0x000fe4000f8e00ff */
[----:B------:R-:W-:Y:S07]  /*6e80*/  LEPC R20, `(.L_x_114) ;  /* 0x000000001014794e */ /* 0x000fee0000000000 */
[----:B--2-4-:R-:W-:Y:S05]  /*6e90*/  CALL.ABS.NOINC R2 ;  /* 0x0000000002007343 */ /* 0x014fea0003c00000 */
.L_x_114:
[----:B---3--:R-:W-:Y:S01]  /*6ea0*/  LOP3.LUT R20, R56, 0xffffe000, RZ, 0xc0, !PT ;  /* 0xffffe00038147812 */ /* 0x008fe200078ec0ff */
[----:B------:R-:W-:Y:S05]  /*6eb0*/  WARPSYNC.ALL ;  /* 0x0000000000007948 */ /* 0x000fea0003800000 */
[----:B------:R-:W-:Y:S01]  /*6ec0*/  R2UR UR4, R25 ;  /* 0x00000000190472ca */ /* 0x000fe200000e0000 */
[----:B------:R-:W-:Y:S01]  /*6ed0*/  BSSY.RECONVERGENT B0, `(.L_x_115) ;  /* 0x000005a000007945 */ /* 0x000fe20003800200 */
[----:B------:R-:W-:Y:S02]  /*6ee0*/  LOP3.LUT R21, R57, 0xffffe000, RZ, 0xc0, !PT ;  /* 0xffffe00039157812 */ /* 0x000fe400078ec0ff */
[----:B------:R-:W-:Y:S02]  /*6ef0*/  LOP3.LUT R26, R58, 0xffffe000, RZ, 0xc0, !PT ;  /* 0xffffe0003a1a7812 */ /* 0x000fe400078ec0ff */
[----:B----4-:R-:W-:Y:S02]  /*6f00*/  LOP3.LUT R33, R52, 0xffffe000, RZ, 0xc0, !PT ;  /* 0xffffe00034217812 */ /* 0x010fe400078ec0ff */
[----:B------:R-:W-:Y:S05]  /*6f10*/  ISETP.NE.AND P0, PT, R68, RZ, PT ;  /* 0x000000ff4400720c */ /* 0x000fea0003f05270 */
[----:B------:R-:W1:Y:S02]  /*6f20*/  LDTM.x16 R4, tmem[UR4] ;  /* 0x00000004000479ee */ /* 0x000e640008240000 */
[C---:B-1----:R-:W-:Y:S01]  /*6f30*/  FMUL R0, R24.reuse, R4 ;  /* 0x0000000418007220 */ /* 0x042fe20000400000 */
[C---:B------:R-:W-:Y:S01]  /*6f40*/  FMUL R2, R24.reuse, R5 ;  /* 0x0000000518027220 */ /* 0x040fe20000400000 */
[C---:B------:R-:W-:Y:S01]  /*6f50*/  FMUL R3, R24.reuse, R6 ;  /* 0x0000000618037220 */ /* 0x040fe20000400000 */
[----:B------:R-:W-:Y:S01]  /*6f60*/  FMUL R7, R24, R7 ;  /* 0x0000000718077220 */ /* 0x000fe20000400000 */
[----:B------:R-:W-:Y:S01]  /*6f70*/  FFMA R28, R27, R20, R0 ;  /* 0x000000141b1c7223 */ /* 0x000fe20000000000 */
[----:B------:R-:W-:Y:S01]  /*6f80*/  LOP3.LUT R20, R59, 0xffffe000, RZ, 0xc0, !PT ;  /* 0xffffe0003b147812 */ /* 0x000fe200078ec0ff */
[C---:B------:R-:W-:Y:S01]  /*6f90*/  FFMA R29, R27.reuse, R21, R2 ;  /* 0x000000151b1d7223 */ /* 0x040fe20000000002 */
[----:B------:R-:W-:Y:S01]  /*6fa0*/  LOP3.LUT R21, R54, 0xffffe000, RZ, 0xc0, !PT ;  /* 0xffffe00036157812 */ /* 0x000fe200078ec0ff */
[----:B------:R-:W-:Y:S01]  /*6fb0*/  FFMA R30, R27, R26, R3 ;  /* 0x0000001a1b1e7223 */ /* 0x000fe20000000003 */
[----:B------:R-:W-:Y:S01]  /*6fc0*/  LOP3.LUT R26, R53, 0xffffe000, RZ, 0xc0, !PT ;  /* 0xffffe000351a7812 */ /* 0x000fe200078ec0ff */
[----:B------:R-:W-:Y:S01]  /*6fd0*/  FFMA R31, R27, R20, R7 ;  /* 0x000000141b1f7223 */ /* 0x000fe20000000007 */
[----:B------:R-:W-:Y:S01]  /*6fe0*/  LOP3.LUT R20, R55, 0xffffe000, RZ, 0xc0, !PT ;  /* 0xffffe00037147812 */ /* 0x000fe200078ec0ff */
[C---:B------:R-:W-:Y:S01]  /*6ff0*/  FMUL R4, R24.reuse, R8 ;  /* 0x0000000818047220 */ /* 0x040fe20000400000 */
[----:B------:R-:W-:Y:S01]  /*7000*/  F2FP.TF32.F32.PACK_B R28, R28 ;  /* 0x0000001cff1c723e */ /* 0x000fe200024050ff */
[C---:B------:R-:W-:Y:S01]  /*7010*/  FMUL R5, R24.reuse, R9 ;  /* 0x0000000918057220 */ /* 0x040fe20000400000 */
[----:B------:R-:W-:Y:S01]  /*7020*/  F2FP.TF32.F32.PACK_B R29, R29 ;  /* 0x0000001dff1d723e */ /* 0x000fe200024050ff */
[C---:B------:R-:W-:Y:S01]  /*7030*/  FMUL R6, R24.reuse, R10 ;  /* 0x0000000a18067220 */ /* 0x040fe20000400000 */
[----:B------:R-:W-:Y:S01]  /*7040*/  FMUL R11, R24, R11 ;  /* 0x0000000b180b7220 */ /* 0x000fe20000400000 */
[----:B------:R-:W-:Y:S01]  /*7050*/  F2FP.TF32.F32.PACK_B R30, R30 ;  /* 0x0000001eff1e723e */ /* 0x000fe200024050ff */
[C---:B------:R-:W-:Y:S01]  /*7060*/  FFMA R4, R27.reuse, R33, R4 ;  /* 0x000000211b047223 */ /* 0x040fe20000000004 */
[----:B------:R-:W-:Y:S01]  /*7070*/  F2FP.TF32.F32.PACK_B R31, R31 ;  /* 0x0000001fff1f723e */ /* 0x000fe200024050ff */
[C---:B------:R-:W-:Y:S01]  /*7080*/  FFMA R5, R27.reuse, R26, R5 ;  /* 0x0000001a1b057223 */ /* 0x040fe20000000005 */
[C---:B------:R-:W-:Y:S01]  /*7090*/  FFMA R6, R27.reuse, R21, R6 ;  /* 0x000000151b067223 */ /* 0x040fe20000000006 */
[----:B------:R-:W-:Y:S01]  /*70a0*/  FFMA R7, R27, R20, R11 ;  /* 0x000000141b077223 */ /* 0x000fe2000000000b */
[----:B------:R-:W-:Y:S01]  /*70b0*/  LOP3.LUT R33, R48, 0xffffe000, RZ, 0xc0, !PT ;  /* 0xffffe00030217812 */ /* 0x000fe200078ec0ff */
[----:B------:R1:W-:Y:S01]  /*70c0*/  STS.128 [R66], R28 ;  /* 0x0000001c42007388 */ /* 0x0003e20000000c00 */
[----:B------:R-:W-:Y:S01]  /*70d0*/  LOP3.LUT R26, R49, 0xffffe000, RZ, 0xc0, !PT ;  /* 0xffffe000311a7812 */ /* 0x000fe200078ec0ff */
[C---:B------:R-:W-:Y:S01]  /*70e0*/  FMUL R8, R24.reuse, R12 ;  /* 0x0000000c18087220 */ /* 0x040fe20000400000 */
[----:B------:R-:W-:Y:S01]  /*70f0*/  FMUL R9, R24, R13 ;  /* 0x0000000d18097220 */ /* 0x000fe20000400000 */
[----:B------:R-:W-:Y:S01]  /*7100*/  LOP3.LUT R21, R50, 0xffffe000, RZ, 0xc0, !PT ;  /* 0xffffe00032157812 */ /* 0x000fe200078ec0ff */
[C---:B------:R-:W-:Y:S01]  /*7110*/  FMUL R10, R24.reuse, R14 ;  /* 0x0000000e180a7220 */ /* 0x040fe20000400000 */
[----:B------:R-:W-:Y:S01]  /*7120*/  LOP3.LUT R20, R51, 0xffffe000, RZ, 0xc0, !PT ;  /* 0xffffe00033147812 */ /* 0x000fe200078ec0ff */
[----:B------:R-:W-:Y:S01]  /*7130*/  FMUL R15, R24, R15 ;  /* 0x0000000f180f7220 */ /* 0x000fe20000400000 */
[----:B------:R-:W-:Y:S01]  /*7140*/  F2FP.TF32.F32.PACK_B R4, R4 ;  /* 0x00000004ff04723e */ /* 0x000fe200024050ff */
[C---:B------:R-:W-:Y:S01]  /*7150*/  FFMA R8, R27.reuse, R33, R8 ;  /* 0x000000211b087223 */ /* 0x040fe20000000008 */
[----:B------:R-:W-:Y:S01]  /*7160*/  F2FP.TF32.F32.PACK_B R5, R5 ;  /* 0x00000005ff05723e */ /* 0x000fe200024050ff */
[C---:B------:R-:W-:Y:S01]  /*7170*/  FFMA R9, R27.reuse, R26, R9 ;  /* 0x0000001a1b097223 */ /* 0x040fe20000000009 */
[----:B------:R-:W-:Y:S01]  /*7180*/  F2FP.TF32.F32.PACK_B R6, R6 ;  /* 0x00000006ff06723e */ /* 0x000fe200024050ff */
[C---:B------:R-:W-:Y:S01]  /*7190*/  FFMA R10, R27.reuse, R21, R10 ;  /* 0x000000151b0a7223 */ /* 0x040fe2000000000a */
[----:B------:R-:W-:Y:S01]  /*71a0*/  F2FP.TF32.F32.PACK_B R7, R7 ;  /* 0x00000007ff07723e */ /* 0x000fe200024050ff */
[----:B------:R-:W-:Y:S01]  /*71b0*/  FFMA R11, R27, R20, R15 ;  /* 0x000000141b0b7223 */ /* 0x000fe2000000000f */
[----:B------:R-:W-:Y:S01]  /*71c0*/  LOP3.LUT R33, R44, 0xffffe000, RZ, 0xc0, !PT ;  /* 0xffffe0002c217812 */ /* 0x000fe200078ec0ff */
[C---:B------:R-:W-:Y:S01]  /*71d0*/  FMUL R12, R24.reuse, R16 ;  /* 0x00000010180c7220 */ /* 0x040fe20000400000 */
[----:B------:R-:W-:Y:S01]  /*71e0*/  LOP3.LUT R26, R45, 0xffffe000, RZ, 0xc0, !PT ;  /* 0xffffe0002d1a7812 */ /* 0x000fe200078ec0ff */
[----:B------:R1:W-:Y:S01]  /*71f0*/  STS.128 [R82+0x10], R4 ;  /* 0x0000100452007388 */ /* 0x0003e20000000c00 */
        /* <DEDUP_REMOVED lines=13> */
[----:B------:R-:W-:Y:S02]  /*72d0*/  F2FP.TF32.F32.PACK_B R12, R12 ;  /* 0x0000000cff0c723e */ /* 0x000fe400024050ff */
[----:B------:R-:W-:Y:S01]  /*72e0*/  F2FP.TF32.F32.PACK_B R13, R13 ;  /* 0x0000000dff0d723e */ /* 0x000fe200024050ff */
[----:B------:R1:W-:Y:S01]  /*72f0*/  STS.128 [R80+0x20], R8 ;  /* 0x0000200850007388 */ /* 0x0003e20000000c00 */
[----:B------:R-:W-:Y:S02]  /*7300*/  F2FP.TF32.F32.PACK_B R14, R14 ;  /* 0x0000000eff0e723e */ /* 0x000fe400024050ff */
[----:B------:R-:W-:Y:S05]  /*7310*/  F2FP.TF32.F32.PACK_B R15, R15 ;  /* 0x0000000fff0f723e */ /* 0x000fea00024050ff */
[----:B------:R1:W-:Y:S01]  /*7320*/  STS.128 [R87+0x30], R12 ;  /* 0x0000300c57007388 */ /* 0x0003e20000000c00 */
[----:B------:R-:W-:Y:S01]  /*7330*/  @!PT LDS RZ, [RZ] ;  /* 0x00000000fffff984 */ /* 0x000fe20000000800 */
[----:B------:R-:W-:Y:S01]  /*7340*/  @!PT LDS RZ, [RZ] ;  /* 0x00000000fffff984 */ /* 0x000fe20000000800 */
[----:B------:R-:W-:Y:S01]  /*7350*/  @!PT LDS RZ, [RZ] ;  /* 0x00000000fffff984 */ /* 0x000fe20000000800 */
[----:B------:R-:W-:Y:S01]  /*7360*/  @!PT LDS RZ, [RZ] ;  /* 0x00000000fffff984 */ /* 0x000fe20000000800 */
[----:B------:R3:W-:Y:S07]  /*7370*/  MEMBAR.ALL.CTA ;  /* 0x0000000000007992 */ /* 0x0007ee0000008000 */
[----:B---3--:R-:W3:Y:S02]  /*7380*/  FENCE.VIEW.ASYNC.S ;  /* 0x00000000000073c6 */ /* 0x008ee40000000000 */
[----:B---3--:R-:W-:Y:S06]  /*7390*/  BAR.SYNC.DEFER_BLOCKING 0x1, 0x80 ;  /* 0x0042000000007b1d */ /* 0x008fec0000010000 */
[----:B------:R-:W-:Y:S05]  /*73a0*/  @P0 BRA `(.L_x_116) ;  /* 0x0000000000300947 */ /* 0x000fea0003800000 */
[----:B------:R-:W3:Y:S01]  /*73b0*/  LDCU.64 UR6, c[0x0][0x348] ;  /* 0x00006900ff0677ac */ /* 0x000ee20008000a00 */
[----:B------:R-:W-:Y:S02]  /*73c0*/  R2UR UR42, R84 ;  /* 0x00000000542a72ca */ /* 0x000fe400000e0000 */
[----:B------:R-:W-:Y:S01]  /*73d0*/  R2UR UR43, R81 ;  /* 0x00000000512b72ca */ /* 0x000fe200000e0000 */
[----:B------:R-:W-:Y:S01]  /*73e0*/  UIADD3 UR4, UPT, UPT, UR49, 0x200, URZ ;  /* 0x0000020031047890 */ /* 0x000fe2000fffe0ff */
[----:B------:R-:W-:Y:S05]  /*73f0*/  R2UR UR44, R83 ;  /* 0x00000000532c72ca */ /* 0x000fea00000e0000 */
[----:B------:R-:W-:Y:S05]  /*7400*/  IMAD.U32 R62, RZ, RZ, UR4 ;  /* 0x00000004ff3e7e24 */ /* 0x000fea000f8e00ff */
[----:B------:R-:W-:Y:S01]  /*7410*/  R2UR UR40, R62 ;  /* 0x000000003e2872ca */ /* 0x000fe200000e0000 */
[----:B---3--:R-:W-:Y:S04]  /*7420*/  UIADD3 UR4, UP0, UPT, UR6, 0x680, URZ ;  /* 0x0000068006047890 */ /* 0x008fe8000ff1e0ff */
[----:B------:R-:W-:Y:S09]  /*7430*/  UIADD3.X UR5, UPT, UPT, URZ, UR7, URZ, UP0, !UPT ;  /* 0x00000007ff057290 */ /* 0x000ff200087fe4ff */
[----:B------:R3:W-:Y:S01]  /*7440*/  UTMASTG.4D.IM2COL [UR40], [UR4] ;  /* 0x00000028040073b5 */ /* 0x0007e20008058000 */
[----:B------:R0:W-:Y:S01]  /*7450*/  UTMACMDFLUSH ;  /* 0x00000000000079b7 */ /* 0x0001e20000000000 */
[----:B---3--:R-:W-:Y:S04]  /*7460*/  DEPBAR.LE SB0, 0x1 ;  /* 0x000080400000791a */ /* 0x008fe80000000000 */
.L_x_116:
[----:B------:R-:W-:Y:S05]  /*7470*/  BSYNC.RECONVERGENT B0 ;  /* 0x0000000000007941 */ /* 0x000fea0003800200 */
.L_x_115:
[----:B------:R-:W-:Y:S01]  /*7480*/  BAR.SYNC.DEFER_BLOCKING 0x1, 0x80 ;  /* 0x0042000000007b1d */ /* 0x000fe20000010000 */
[----:B------:R-:W-:Y:S01]  /*7490*/  ISETP.NE.AND P1, PT, R86, RZ, PT ;  /* 0x000000ff5600720c */ /* 0x000fe20003f25270 */
[----:B------:R-:W-:Y:S01]  /*74a0*/  UISETP.NE.AND UP0, UPT, UR53, URZ, UPT ;  /* 0x000000ff3500728c */ /* 0x000fe2000bf05270 */
[----:B------:R-:W-:Y:S11]  /*74b0*/  LEA R3, R89, UR49, 0x3 ;  /* 0x0000003159037c11 */ /* 0x000ff6000f8e18ff */
[----:B-1----:R-:W-:Y:S01]  /*74c0*/  @P1 SHF.L.U32 R4, R65, 0x1f, RZ ;  /* 0x0000001f41041819 */ /* 0x002fe200000006ff */
[----:B------:R-:W-:Y:S06]  /*74d0*/  BRA.U !UP0, `(.L_x_117) ;  /* 0x0000000108247547 */ /* 0x000fec000b800000 */
[----:B------:R-:W1:Y:S01]  /*74e0*/  S2R R0, SR_CgaCtaId ;  /* 0x0000000000007919 */ /* 0x000e620000008800 */
[----:B------:R-:W-:Y:S01]  /*74f0*/  IMAD.U32 R2, RZ, RZ, UR50 ;  /* 0x00000032ff027e24 */ /* 0x000fe2000f8e00ff */
[----:B------:R-:W-:Y:S04]  /*7500*/  UIADD3 UR4, UPT, UPT, UR50, 0x1, URZ ;  /* 0x0000000132047890 */ /* 0x000fe8000fffe0ff */
[----:B------:R-:W-:Y:S01]  /*7510*/  @P1 LEA R2, R2, UR49, 0x3 ;  /* 0x0000003102021c11 */ /* 0x000fe2000f8e18ff */
[----:B------:R-:W-:Y:S04]  /*7520*/  UISETP.NE.AND UP0, UPT, UR4, 0x4, UPT ;  /* 0x000000040400788c */ /* 0x000fe8000bf05270 */
[----:B------:R-:W-:Y:S01]  /*7530*/  @P1 VIADD R5, R2, 0xb0 ;  /* 0x000000b002051836 */ /* 0x000fe20000000000 */
[----:B------:R-:W-:Y:S04]  /*7540*/  USEL UR50, UR4, URZ, UP0 ;  /* 0x000000ff04327287 */ /* 0x000fe80008000000 */
[----:B-1----:R-:W-:Y:S04]  /*7550*/  @P1 PRMT R0, R0, 0x654, R5 ;  /* 0x0000065400001816 */ /* 0x002fe80000000005 */
[----:B------:R1:W-:Y:S04]  /*7560*/  @P1 SYNCS.ARRIVE.TRANS64.RED.A1T0 RZ, [R0+URZ], RZ ;  /* 0x000000ff00ff19a7 */ /* 0x0003e800081004ff */
.L_x_117:
[----:B------:R-:W3:Y:S01]  /*7570*/  @P1 SYNCS.PHASECHK.TRANS64.TRYWAIT P0, [R3+URZ+0x90], R4 ;  /* 0x00009004030015a7 */ /* 0x000ee200080011ff */
[----:B------:R-:W-:Y:S01]  /*7580*/  BSSY B1, `(.L_x_118) ;  /* 0x0000016000017945 */ /* 0x000fe20003800000 */
[----:B---3--:R-:W-:Y:S03]  /*7590*/  @P1 SEL R90, RZ, 0x1, !P0 ;  /* 0x00000001ff5a1807 */ /* 0x008fe60004000000 */
[----:B------:R-:W-:Y:S05]  /*75a0*/  @!P1 BRA `(.L_x_119) ;  /* 0x00000000004c9947 */ /* 0x000fea0003800000 */
[----:B------:R-:W-:Y:S01]  /*75b0*/  ISETP.NE.AND P0, PT, R90, RZ, PT ;  /* 0x000000ff5a00720c */ /* 0x000fe20003f05270 */
[----:B------:R-:W-:Y:S01]  /*75c0*/  BSSY B0, `(.L_x_120) ;  /* 0x000000b000007945 */ /* 0x000fe20003800000 */
[----:B------:R-:W-:Y:S11]  /*75d0*/  ISETP.NE.AND P1, PT, R91, RZ, PT ;  /* 0x000000ff5b00720c */ /* 0x000ff60003f25270 */
[----:B------:R-:W-:Y:S02]  /*75e0*/  @!UPT UIADD3 URZ, UPT, UPT, URZ, URZ, URZ ;  /* 0x000000fffffff290 */ /* 0x000fe4000fffe0ff */
[C---:B------:R-:W-:Y:S01]  /*75f0*/  @P1 IMAD R6, R89.reuse, 0x2000, R66 ;  /* 0x0000200059061824 */ /* 0x040fe200078e0242 */
[C---:B------:R-:W-:Y:S01]  /*7600*/  @P1 LEA R4, R89.reuse, R80, 0xd ;  /* 0x0000005059041211 */ /* 0x040fe200078e68ff */
[C---:B------:R-:W-:Y:S02]  /*7610*/  @P1 IMAD R5, R89.reuse, 0x2000, R82 ;  /* 0x0000200059051824 */ /* 0x040fe400078e0252 */
[----:B------:R-:W-:Y:S01]  /*7620*/  @P1 IMAD R2, R89, 0x2000, R87 ;  /* 0x0000200059021824 */ /* 0x000fe200078e0257 */
[----:B------:R-:W-:Y:S06]  /*7630*/  @P0 BRA `(.L_x_121) ;  /* 0x00000000000c0947 */ /* 0x000fec0003800000 */
[----:B-1----:R-:W-:Y:S04]  /*7640*/  SHF.L.U32 R0, R65, 0x1f, RZ ;  /* 0x0000001f41007819 */ /* 0x002fe800000006ff */
[----:B------:R-:W1:Y:S02]  /*7650*/  SYNCS.PHASECHK.TRANS64.TRYWAIT P0, [R3+URZ+0x90], R0 ;  /* 0x00009000030075a7 */ /* 0x000e6400080011ff */
[----:B-1----:R-:W-:Y:S05]  /*7660*/  @!P0 BRA `(.L_x_122) ;  /* 0x0000002800a08947 */ /* 0x002fea0003800000 */
.L_x_121:
[----:B------:R-:W-:Y:S05]  /*7670*/  BSYNC B0 ;  /* 0x0000000000007941 */ /* 0x000fea0003800000 */
.L_x_120:
[----:B------:R-:W-:Y:S02]  /*7680*/  ISETP.NE.AND P0, PT, R91, RZ, PT ;  /* 0x000000ff5b00720c */ /* 0x000fe40003f05270 */
[----:B------:R-:W-:Y:S11]  /*7690*/  IADD3 R89, PT, PT, R89, 0x1, RZ ;  /* 0x0000000159597810 */ /* 0x000ff60007ffe0ff */
[----:B------:R3:W4:Y:S04]  /*76a0*/  @P0 LDS.128 R56, [R6] ;  /* 0x0000000006380984 */ /* 0x0007280000000c00 */
[----:B------:R3:W1:Y:S04]  /*76b0*/  @P0 LDS.128 R52, [R5+0x10] ;  /* 0x0000100005340984 */ /* 0x0006680000000c00 */
[----:B------:R3:W1:Y:S04]  /*76c0*/  @P0 LDS.128 R48, [R4+0x20] ;  /* 0x0000200004300984 */ /* 0x0006680000000c00 */
[----:B------:R3:W1:Y:S02]  /*76d0*/  @P0 LDS.128 R44, [R2+0x30] ;  /* 0x00003000022c0984 */ /* 0x0006640000000c00 */
.L_x_119:
[----:B------:R-:W-:Y:S05]  /*76e0*/  BSYNC B1 ;  /* 0x0000000000017941 */ /* 0x000fea0003800000 */
.L_x_118:
[----:B-1----:R-:W-:Y:S05]  /*76f0*/  VIADD R3, R25, 0x10 ;  /* 0x0000001019037836 */ /* 0x002fea0000000000 */
[----:B------:R-:W-:Y:S04]  /*7700*/  SHF.R.U32.HI R3, RZ, 0x15, R3 ;  /* 0x00000015ff037819 */ /* 0x000fe80000011603 */
[----:B------:R-:W-:Y:S11]  /*7710*/  LOP3.LUT P0, RZ, R3, 0x3, R70, 0x48, !PT ;  /* 0x0000000303ff7812 */ /* 0x000ff60007804846 */
[----:B------:R-:W-:Y:S02]  /*7720*/  @!UPT UIADD3 URZ, UPT, UPT, URZ, URZ, URZ ;  /* 0x000000fffffff290 */ /* 0x000fe4000fffe0ff */
[----:B------:R-:W-:Y:S05]  /*7730*/  @!P0 BRA `(.L_x_123) ;  /* 0x0000000000408947 */ /* 0x000fea0003800000 */
[----:B------:R-:W1:Y:S01]  /*7740*/  LDCU.64 UR8, c[0x4][0x70] ;  /* 0x01000e00ff0877ac */ /* 0x000e620008000a00 */
[----:B------:R-:W-:Y:S01]  /*7750*/  MOV R3, 0x0 ;  /* 0x0000000000037802 */ /* 0x000fe20000000f00 */
[----:B------:R-:W-:Y:S02]  /*7760*/  HFMA2 R12, -RZ, RZ, 0, 5.9604644775390625e-08 ;  /* 0x00000001ff0c7431 */ /* 0x000fe400000001ff */
[----:B------:R-:W-:Y:S02]  /*7770*/  IMAD.MOV.U32 R8, RZ, RZ, 0x192 ;  /* 0x00000192ff087424 */ /* 0x000fe400078e00ff */
[----:B------:R-:W-:Y:S01]  /*7780*/  IMAD.MOV.U32 R13, RZ, RZ, RZ ;  /* 0x000000ffff0d7224 */ /* 0x000fe200078e00ff */
[----:B------:R-:W5:Y:S01]  /*7790*/  LDCU.64 UR6, c[0x4][0x78] ;  /* 0x01000f00ff0677ac */ /* 0x000f620008000a00 */
[----:B---3--:R-:W3:Y:S01]  /*77a0*/  LDC.64 R2, c[0x4][R3] ;  /* 0x0100000003027b82 */ /* 0x008ee20000000a00 */
[----:B------:R-:W2:Y:S01]  /*77b0*/  LDCU.64 UR4, c[0x4][0x10] ;  /* 0x01000200ff0477ac */ /* 0x000ea20008000a00 */
[----:B-1----:R-:W-:Y:S01]  /*77c0*/  MOV R5, UR9 ;  /* 0x0000000900057c02 */ /* 0x002fe20008000f00 */
[----:B------:R-:W-:Y:S01]  /*77d0*/  IMAD.U32 R4, RZ, RZ, UR8 ;  /* 0x00000008ff047e24 */ /* 0x000fe2000f8e00ff */
[----:B-----5:R-:W-:Y:S01]  /*77e0*/  MOV R7, UR7 ;  /* 0x0000000700077c02 */ /* 0x020fe20008000f00 */
[----:B------:R-:W-:Y:S01]  /*77f0*/  IMAD.U32 R6, RZ, RZ, UR6 ;  /* 0x00000006ff067e24 */ /* 0x000fe2000f8e00ff */
[----:B--2---:R-:W-:Y:S01]  /*7800*/  MOV R11, UR5 ;  /* 0x00000005000b7c02 */ /* 0x004fe20008000f00 */
[----:B------:R-:W-:Y:S02]  /*7810*/  IMAD.U32 R10, RZ, RZ, UR4 ;  /* 0x00000004ff0a7e24 */ /* 0x000fe4000f8e00ff */
[----:B------:R-:W-:Y:S07]  /*7820*/  LEPC R20, `(.L_x_123) ;  /* 0x000000001014794e */ /* 0x000fee0000000000 */
[----:B---34-:R-:W-:Y:S05]  /*7830*/  CALL.ABS.NOINC R2 ;  /* 0x0000000002007343 */ /* 0x018fea0003c00000 */
.L_x_123:
[----:B----4-:R-:W-:Y:S01]  /*7840*/  LOP3.LUT R20, R56, 0xffffe000, RZ, 0xc0, !PT ;  /* 0xffffe00038147812 */ /* 0x010fe200078ec0ff */
[----:B------:R-:W-:Y:S05]  /*7850*/  WARPSYNC.ALL ;  /* 0x0000000000007948 */ /* 0x000fea0003800000 */
[----:B------:R-:W-:Y:S01]  /*7860*/  R2UR UR4, R25 ;  /* 0x00000000190472ca */ /* 0x000fe200000e0000 */
[----:B------:R-:W1:Y:S01]  /*7870*/  S2R R92, SR_CgaCtaId ;  /* 0x00000000005c7919 */ /* 0x000e620000008800 */
[----:B------:R-:W-:Y:S01]  /*7880*/  LOP3.LUT R21, R57, 0xffffe000, RZ, 0xc0, !PT ;  /* 0xffffe00039157812 */ /* 0x000fe200078ec0ff */
[----:B------:R-:W-:Y:S01]  /*7890*/  IMAD.U32 R40, RZ, RZ, UR50 ;  /* 0x00000032ff287e24 */ /* 0x000fe2000f8e00ff */
[----:B------:R-:W-:Y:S01]  /*78a0*/  LOP3.LUT R41, R58, 0xffffe000, RZ, 0xc0, !PT ;  /* 0xffffe0003a297812 */ /* 0x000fe200078ec0ff */
[----:B------:R-:W-:Y:S01]  /*78b0*/  BSSY.RECONVERGENT B0, `(.L_x_124) ;  /* 0x000005d000007945 */ /* 0x000fe20003800200 */
[----:B------:R-:W-:Y:S02]  /*78c0*/  LOP3.LUT R26, R48, 0xffffe000, RZ, 0xc0, !PT ;  /* 0xffffe000301a7812 */ /* 0x000fe400078ec0ff */
[----:B------:R-:W-:Y:S02]  /*78d0*/  ISETP.NE.AND P6, PT, R86, RZ, PT ;  /* 0x000000ff5600720c */ /* 0x000fe40003fc5270 */
[----:B------:R-:W-:Y:S03]  /*78e0*/  ISETP.NE.AND P0, PT, R68, RZ, PT ;  /* 0x000000ff4400720c */ /* 0x000fe60003f05270 */
[----:B---3--:R-:W3:Y:S08]  /*78f0*/  LDTM.x16 R4, tmem[UR4+0x10] ;  /* 0x00001004000479ee */ /* 0x008ef00008240000 */
[----:B------:R-:W-:Y:S05]  /*7900*/  @P6 LEA R40, R40, UR49, 0x3 ;  /* 0x0000003128286c11 */ /* 0x000fea000f8e18ff */
[----:B------:R-:W-:Y:S01]  /*7910*/  @P6 VIADD R93, R40, 0xb0 ;  /* 0x000000b0285d6836 */ /* 0x000fe20000000000 */
[----:B------:R-:W-:Y:S04]  /*7920*/  LEA R40, R89, UR49, 0x3 ;  /* 0x0000003159287c11 */ /* 0x000fe8000f8e18ff */
[----:B-1----:R-:W-:Y:S01]  /*7930*/  @P6 PRMT R93, R92, 0x654, R93 ;  /* 0x000006545c5d6816 */ /* 0x002fe2000000005d */
[C---:B---3--:R-:W-:Y:S01]  /*7940*/  FMUL R0, R24.reuse, R4 ;  /* 0x0000000418007220 */ /* 0x048fe20000400000 */
[C---:B------:R-:W-:Y:S01]  /*7950*/  FMUL R2, R24.reuse, R5 ;  /* 0x0000000518027220 */ /* 0x040fe20000400000 */
[C---:B------:R-:W-:Y:S01]  /*7960*/  FMUL R3, R24.reuse, R10 ;  /* 0x0000000a18037220 */ /* 0x040fe20000400000 */
[----:B------:R-:W-:Y:S01]  /*7970*/  FMUL R4, R24, R11 ;  /* 0x0000000b18047220 */ /* 0x000fe20000400000 */
[C---:B------:R-:W-:Y:S01]  /*7980*/  FFMA R28, R27.reuse, R20, R0 ;  /* 0x000000141b1c7223 */ /* 0x040fe20000000000 */
[----:B------:R-:W-:Y:S01]  /*7990*/  LOP3.LUT R20, R52, 0xffffe000, RZ, 0xc0, !PT ;  /* 0xffffe00034147812 */ /* 0x000fe200078ec0ff */
[----:B------:R-:W-:Y:S01]  /*79a0*/  FFMA R29, R27, R21, R2 ;  /* 0x000000151b1d7223 */ /* 0x000fe20000000002 */
[----:B------:R-:W-:Y:S01]  /*79b0*/  LOP3.LUT R21, R59, 0xffffe000, RZ, 0xc0, !PT ;  /* 0xffffe0003b157812 */ /* 0x000fe200078ec0ff */
[C---:B------:R-:W-:Y:S01]  /*79c0*/  FMUL R0, R24.reuse, R6 ;  /* 0x0000000618007220 */ /* 0x040fe20000400000 */
[----:B------:R-:W-:Y:S01]  /*79d0*/  F2FP.TF32.F32.PACK_B R28, R28 ;  /* 0x0000001cff1c723e */ /* 0x000fe200024050ff */
[C---:B------:R-:W-:Y:S01]  /*79e0*/  FMUL R2, R24.reuse, R7 ;  /* 0x0000000718027220 */ /* 0x040fe20000400000 */
[----:B------:R-:W-:Y:S01]  /*79f0*/  F2FP.TF32.F32.PACK_B R29, R29 ;  /* 0x0000001dff1d723e */ /* 0x000fe200024050ff */
[----:B------:R-:W-:Y:S01]  /*7a00*/  FFMA R30, R27, R41, R0 ;  /* 0x000000291b1e7223 */ /* 0x000fe20000000000 */
[----:B------:R-:W-:Y:S01]  /*7a10*/  LOP3.LUT R41, R55, 0xffffe000, RZ, 0xc0, !PT ;  /* 0xffffe00037297812 */ /* 0x000fe200078ec0ff */
[----:B------:R-:W-:Y:S01]  /*7a20*/  FFMA R31, R27, R21, R2 ;  /* 0x000000151b1f7223 */ /* 0x000fe20000000002 */
[----:B------:R-:W-:Y:S01]  /*7a30*/  LOP3.LUT R21, R53, 0xffffe000, RZ, 0xc0, !PT ;  /* 0xffffe00035157812 */ /* 0x000fe200078ec0ff */
[C---:B------:R-:W-:Y:S01]  /*7a40*/  FMUL R0, R24.reuse, R8 ;  /* 0x0000000818007220 */ /* 0x040fe20000400000 */
[----:B------:R-:W-:Y:S01]  /*7a50*/  F2FP.TF32.F32.PACK_B R30, R30 ;  /* 0x0000001eff1e723e */ /* 0x000fe200024050ff */
[----:B------:R-:W-:Y:S01]  /*7a60*/  FMUL R2, R24, R9 ;  /* 0x0000000918027220 */ /* 0x000fe20000400000 */
[----:B------:R-:W-:Y:S01]  /*7a70*/  F2FP.TF32.F32.PACK_B R31, R31 ;  /* 0x0000001fff1f723e */ /* 0x000fe200024050ff */
[C---:B------:R-:W-:Y:S01]  /*7a80*/  FFMA R32, R27.reuse, R20, R0 ;  /* 0x000000141b207223 */ /* 0x040fe20000000000 */
[----:B------:R-:W-:Y:S01]  /*7a90*/  LOP3.LUT R20, R54, 0xffffe000, RZ, 0xc0, !PT ;  /* 0xffffe00036147812 */ /* 0x000fe200078ec0ff */
[----:B------:R-:W-:Y:S01]  /*7aa0*/  FFMA R33, R27, R21, R2 ;  /* 0x000000151b217223 */ /* 0x000fe20000000002 */
[----:B------:R-:W-:Y:S01]  /*7ab0*/  FMUL R5, R24, R12 ;  /* 0x0000000c18057220 */ /* 0x000fe20000400000 */
[----:B------:R1:W-:Y:S01]  /*7ac0*/  STS.128 [R66+0x2000], R28 ;  /* 0x0020001c42007388 */ /* 0x0003e20000000c00 */
[----:B------:R-:W-:Y:S01]  /*7ad0*/  LOP3.LUT R21, R49, 0xffffe000, RZ, 0xc0, !PT ;  /* 0xffffe00031157812 */ /* 0x000fe200078ec0ff */
[C---:B------:R-:W-:Y:S01]  /*7ae0*/  FFMA R34, R27.reuse, R20, R3 ;  /* 0x000000141b227223 */ /* 0x040fe20000000003 */
[----:B------:R-:W-:Y:S01]  /*7af0*/  LOP3.LUT R20, R50, 0xffffe000, RZ, 0xc0, !PT ;  /* 0xffffe00032147812 */ /* 0x000fe200078ec0ff */
[----:B------:R-:W-:Y:S01]  /*7b00*/  FFMA R35, R27, R41, R4 ;  /* 0x000000291b237223 */ /* 0x000fe20000000004 */
[C---:B------:R-:W-:Y:S01]  /*7b10*/  FMUL R6, R24.reuse, R13 ;  /* 0x0000000d18067220 */ /* 0x040fe20000400000 */
        /* <DEDUP_REMOVED lines=20> */
[----:B------:R-:W-:Y:S02]  /*7c60*/  F2FP.TF32.F32.PACK_B R36, R36 ;  /* 0x00000024ff24723e */ /* 0x000fe400024050ff */
[----:B------:R-:W-:Y:S02]  /*7c70*/  F2FP.TF32.F32.PACK_B R37, R37 ;  /* 0x00000025ff25723e */ /* 0x000fe400024050ff */
[----:B------:R-:W-:Y:S01]  /*7c80*/  F2FP.TF32.F32.PACK_B R38, R38 ;  /* 0x00000026ff26723e */ /* 0x000fe200024050ff */
[C---:B-1----:R-:W-:Y:S01]  /*7c90*/  FFMA R28, R27.reuse, R20, R9 ;  /* 0x000000141b1c7223 */ /* 0x042fe20000000009 */
[----:B------:R-:W-:Y:S01]  /*7ca0*/  F2FP.TF32.F32.PACK_B R39, R39 ;  /* 0x00000027ff27723e */ /* 0x000fe200024050ff */
[C---:B------:R-:W-:Y:S01]  /*7cb0*/  FFMA R29, R27.reuse, R21, R10 ;  /* 0x000000151b1d7223 */ /* 0x040fe2000000000a */
[C---:B------:R-:W-:Y:S01]  /*7cc0*/  FFMA R30, R27.reuse, R26, R11 ;  /* 0x0000001a1b1e7223 */ /* 0x040fe2000000000b */
[----:B------:R-:W-:Y:S01]  /*7cd0*/  FFMA R31, R27, R41, R12 ;  /* 0x000000291b1f7223 */ /* 0x000fe2000000000c */
[----:B------:R-:W-:Y:S01]  /*7ce0*/  F2FP.TF32.F32.PACK_B R28, R28 ;  /* 0x0000001cff1c723e */ /* 0x000fe200024050ff */
[----:B------:R3:W-:Y:S01]  /*7cf0*/  STS.128 [R80+0x2020], R36 ;  /* 0x0020202450007388 */ /* 0x0007e20000000c00 */
[----:B------:R-:W-:Y:S02]  /*7d00*/  F2FP.TF32.F32.PACK_B R29, R29 ;  /* 0x0000001dff1d723e */ /* 0x000fe400024050ff */
[----:B------:R-:W-:Y:S02]  /*7d10*/  F2FP.TF32.F32.PACK_B R30, R30 ;  /* 0x0000001eff1e723e */ /* 0x000fe400024050ff */
[----:B------:R-:W-:Y:S02]  /*7d20*/  F2FP.TF32.F32.PACK_B R31, R31 ;  /* 0x0000001fff1f723e */ /* 0x000fe400024050ff */
[----:B------:R-:W-:Y:S03]  /*7d30*/  @P6 SHF.L.U32 R3, R65, 0x1f, RZ ;  /* 0x0000001f41036819 */ /* 0x000fe600000006ff */
[----:B------:R3:W-:Y:S01]  /*7d40*/  STS.128 [R87+0x2030], R28 ;  /* 0x0020301c57007388 */ /* 0x0007e20000000c00 */
[----:B------:R-:W-:Y:S01]  /*7d50*/  @!PT LDS RZ, [RZ] ;  /* 0x00000000fffff984 */ /* 0x000fe20000000800 */
[----:B------:R-:W-:Y:S01]  /*7d60*/  @!PT LDS RZ, [RZ] ;  /* 0x00000000fffff984 */ /* 0x000fe20000000800 */
[----:B------:R-:W-:Y:S01]  /*7d70*/  @!PT LDS RZ, [RZ] ;  /* 0x00000000fffff984 */ /* 0x000fe20000000800 */
[----:B------:R-:W-:Y:S01]  /*7d80*/  @!PT LDS RZ, [RZ] ;  /* 0x00000000fffff984 */ /* 0x000fe20000000800 */
[----:B------:R1:W-:Y:S07]  /*7d90*/  MEMBAR.ALL.CTA ;  /* 0x0000000000007992 */ /* 0x0003ee0000008000 */
[----:B-1----:R-:W1:Y:S02]  /*7da0*/  FENCE.VIEW.ASYNC.S ;  /* 0x00000000000073c6 */ /* 0x002e640000000000 */
[----:B-1----:R-:W-:Y:S06]  /*7db0*/  BAR.SYNC.DEFER_BLOCKING 0x1, 0x80 ;  /* 0x0042000000007b1d */ /* 0x002fec0000010000 */
[----:B------:R-:W-:Y:S05]  /*7dc0*/  @P0 BRA `(.L_x_125) ;  /* 0x00000000002c0947 */ /* 0x000fea0003800000 */
[----:B------:R-:W1:Y:S01]  /*7dd0*/  LDCU.64 UR6, c[0x0][0x348] ;  /* 0x00006900ff0677ac */ /* 0x000e620008000a00 */
[----:B------:R-:W-:Y:S02]  /*7de0*/  R2UR UR10, R84 ;  /* 0x00000000540a72ca */ /* 0x000fe400000e0000 */
[----:B------:R-:W-:Y:S01]  /*7df0*/  R2UR UR11, R81 ;  /* 0x00000000510b72ca */ /* 0x000fe200000e0000 */
[----:B------:R-:W-:Y:S01]  /*7e00*/  UIADD3 UR9, UPT, UPT, UR41, 0x10, URZ ;  /* 0x0000001029097890 */ /* 0x000fe2000fffe0ff */
[----:B------:R-:W-:Y:S01]  /*7e10*/  R2UR UR12, R83 ;  /* 0x00000000530c72ca */ /* 0x000fe200000e0000 */
[----:B------:R-:W-:Y:S02]  /*7e20*/  UIADD3 UR8, UPT, UPT, UR49, 0x2200, URZ ;  /* 0x0000220031087890 */ /* 0x000fe4000fffe0ff */
[----:B-1----:R-:W-:Y:S04]  /*7e30*/  UIADD3 UR4, UP0, UPT, UR6, 0x680, URZ ;  /* 0x0000068006047890 */ /* 0x002fe8000ff1e0ff */
[----:B------:R-:W-:Y:S09]  /*7e40*/  UIADD3.X UR5, UPT, UPT, URZ, UR7, URZ, UP0, !UPT ;  /* 0x00000007ff057290 */ /* 0x000ff200087fe4ff */
[----:B------:R1:W-:Y:S01]  /*7e50*/  UTMASTG.4D.IM2COL [UR8], [UR4] ;  /* 0x00000008040073b5 */ /* 0x0003e20008058000 */
[----:B------:R0:W-:Y:S01]  /*7e60*/  UTMACMDFLUSH ;  /* 0x00000000000079b7 */ /* 0x0001e20000000000 */
[----:B-1----:R-:W-:Y:S04]  /*7e70*/  DEPBAR.LE SB0, 0x1 ;  /* 0x000080400000791a */ /* 0x002fe80000000000 */
.L_x_125:
[----:B------:R-:W-:Y:S05]  /*7e80*/  BSYNC.RECONVERGENT B0 ;  /* 0x0000000000007941 */ /* 0x000fea0003800200 */
.L_x_124:
[----:B------:R-:W-:Y:S01]  /*7e90*/  BAR.SYNC.DEFER_BLOCKING 0x1, 0x80 ;  /* 0x0042000000007b1d */ /* 0x000fe20000010000 */
[----:B------:R-:W-:Y:S04]  /*7ea0*/  UIADD3 UR4, UPT, UPT, UR50, 0x1, URZ ;  /* 0x0000000132047890 */ /* 0x000fe8000fffe0ff */
[----:B------:R-:W-:Y:S04]  /*7eb0*/  UISETP.NE.AND UP0, UPT, UR4, 0x4, UPT ;  /* 0x000000040400788c */ /* 0x000fe8000bf05270 */
[----:B------:R-:W-:Y:S01]  /*7ec0*/  USEL UR40, UR4, URZ, UP0 ;  /* 0x000000ff04287287 */ /* 0x000fe20008000000 */
[----:B------:R1:W-:Y:S01]  /*7ed0*/  @P6 SYNCS.ARRIVE.TRANS64.RED.A1T0 RZ, [R93+URZ], RZ ;  /* 0x000000ff5dff69a7 */ /* 0x0003e200081004ff */
[----:B------:R-:W-:Y:S01]  /*7ee0*/  BSSY B1, `(.L_x_126) ;  /* 0x0000017000017945 */ /* 0x000fe20003800000 */
[----:B------:R-:W4:Y:S02]  /*7ef0*/  @P6 SYNCS.PHASECHK.TRANS64.TRYWAIT P0, [R40+URZ+0x90], R3 ;  /* 0x00009003280065a7 */ /* 0x000f2400080011ff */
[----:B----4-:R-:W-:Y:S01]  /*7f00*/  @P6 SEL R90, RZ, 0x1, !P0 ;  /* 0x00000001ff5a6807 */ /* 0x010fe20004000000 */
[----:B-1----:R-:W-:Y:S06]  /*7f10*/  @!P6 BRA `(.L_x_127) ;  /* 0x00000000004ce947 */ /* 0x002fec0003800000 */
        /* <DEDUP_REMOVED lines=9> */
[----:B------:R-:W-:Y:S04]  /*7fb0*/  SHF.L.U32 R5, R65, 0x1f, RZ ;  /* 0x0000001f41057819 */ /* 0x000fe800000006ff */
[----:B------:R-:W1:Y:S02]  /*7fc0*/  SYNCS.PHASECHK.TRANS64.TRYWAIT P0, [R40+URZ+0x90], R5 ;  /* 0x00009005280075a7 */ /* 0x000e6400080011ff */
[----:B-1----:R-:W-:Y:S05]  /*7fd0*/  @!P0 BRA `(.L_x_130) ;  /* 0x0000002000588947 */ /* 0x002fea0003800000 */
.L_x_129:
[----:B------:R-:W-:Y:S05]  /*7fe0*/  BSYNC B0 ;  /* 0x0000000000007941 */ /* 0x000fea0003800000 */
.L_x_128:
[----:B------:R-:W-:Y:S02]  /*7ff0*/  ISETP.NE.AND P0, PT, R91, RZ, PT ;  /* 0x000000ff5b00720c */ /* 0x000fe40003f05270 */
[----:B------:R-:W-:Y:S11]  /*8000*/  IADD3 R89, PT, PT, R89, 0x1, RZ ;  /* 0x0000000159597810 */ /* 0x000ff60007ffe0ff */
[----:B------:R4:W1:Y:S04]  /*8010*/  @P0 LDS.128 R56, [R4] ;  /* 0x0000000004380984 */ /* 0x0008680000000c00 */
[----:B------:R4:W1:Y:S04]  /*8020*/  @P0 LDS.128 R52, [R3+0x10] ;  /* 0x0000100003340984 */ /* 0x0008680000000c00 */
[----:B------:R4:W1:Y:S04]  /*8030*/  @P0 LDS.128 R48, [R2+0x20] ;  /* 0x0000200002300984 */ /* 0x0008680000000c00 */
[----:B------:R4:W1:Y:S02]  /*8040*/  @P0 LDS.128 R44, [R0+0x30] ;  /* 0x00003000002c0984 */ /* 0x0008640000000c00 */
.L_x_127:
[----:B------:R-:W-:Y:S05]  /*8050*/  BSYNC B1 ;  /* 0x0000000000017941 */ /* 0x000fea0003800000 */
.L_x_126:
[----:B----4-:R-:W-:Y:S05]  /*8060*/  VIADD R3, R25, 0x20 ;  /* 0x0000002019037836 */ /* 0x010fea0000000000 */
        /* <DEDUP_REMOVED lines=9> */
[----:B------:R-:W4:Y:S01]  /*8100*/  LDCU.64 UR6, c[0x4][0x78] ;  /* 0x01000f00ff0677ac */ /* 0x000f220008000a00 */
[----:B------:R-:W2:Y:S01]  /*8110*/  LDC.64 R2, c[0x4][R3] ;  /* 0x0100000003027b82 */ /* 0x000ea20000000a00 */
[----:B------:R-:W5:Y:S01]  /*8120*/  LDCU.64 UR4, c[0x4][0x10] ;  /* 0x01000200ff0477ac */ /* 0x000f620008000a00 */
[----:B-1----:R-:W-:Y:S01]  /*8130*/  MOV R5, UR9 ;  /* 0x0000000900057c02 */ /* 0x002fe20008000f00 */
[----:B------:R-:W-:Y:S01]  /*8140*/  IMAD.U32 R4, RZ, RZ, UR8 ;  /* 0x00000008ff047e24 */ /* 0x000fe2000f8e00ff */
[----:B----4-:R-:W-:Y:S01]  /*8150*/  MOV R7, UR7 ;  /* 0x0000000700077c02 */ /* 0x010fe20008000f00 */
[----:B------:R-:W-:Y:S01]  /*8160*/  IMAD.U32 R6, RZ, RZ, UR6 ;  /* 0x00000006ff067e24 */ /* 0x000fe2000f8e00ff */
[----:B-----5:R-:W-:Y:S01]  /*8170*/  MOV R11, UR5 ;  /* 0x00000005000b7c02 */ /* 0x020fe20008000f00 */
[----:B------:R-:W-:Y:S02]  /*8180*/  IMAD.U32 R10, RZ, RZ, UR4 ;  /* 0x00000004ff0a7e24 */ /* 0x000fe4000f8e00ff */
[----:B------:R-:W-:Y:S07]  /*8190*/  LEPC R20, `(.L_x_131) ;  /* 0x000000001014794e */ /* 0x000fee0000000000 */
[----:B--23--:R-:W-:Y:S05]  /*81a0*/  CALL.ABS.NOINC R2 ;  /* 0x0000000002007343 */ /* 0x00cfea0003c00000 */
.L_x_131:
[----:B-1----:R-:W-:Y:S01]  /*81b0*/  LOP3.LUT R20, R56, 0xffffe000, RZ, 0xc0, !PT ;  /* 0xffffe00038147812 */ /* 0x002fe200078ec0ff */
[----:B------:R-:W-:Y:S05]  /*81c0*/  WARPSYNC.ALL ;  /* 0x0000000000007948 */ /* 0x000fea0003800000 */
[----:B------:R-:W-:Y:S01]  /*81d0*/  R2UR UR4, R25 ;  /* 0x00000000190472ca */ /* 0x000fe200000e0000 */
[----:B------:R-:W-:Y:S01]  /*81e0*/  IMAD.U32 R93, RZ, RZ, UR40 ;  /* 0x00000028ff5d7e24 */ /* 0x000fe2000f8e00ff */
[----:B------:R-:W-:Y:S01]  /*81f0*/  LOP3.LUT R21, R57, 0xffffe000, RZ, 0xc0, !PT ;  /* 0xffffe00039157812 */ /* 0x000fe200078ec0ff */
[----:B------:R-:W-:Y:S01]  /*8200*/  BSSY.RECONVERGENT B0, `(.L_x_132) ;  /* 0x000005e000007945 */ /* 0x000fe20003800200 */
[----:B------:R-:W-:Y:S02]  /*8210*/  LOP3.LUT R41, R58, 0xffffe000, RZ, 0xc0, !PT ;  /* 0xffffe0003a297812 */ /* 0x000fe400078ec0ff */
[----:B------:R-:W-:Y:S02]  /*8220*/  LOP3.LUT R26, R54, 0xffffe000, RZ, 0xc0, !PT ;  /* 0xffffe000361a7812 */ /* 0x000fe400078ec0ff */
[----:B------:R-:W-:Y:S02]  /*8230*/  LOP3.LUT R40, R50, 0xffffe000, RZ, 0xc0, !PT ;  /* 0xffffe00032287812 */ /* 0x000fe400078ec0ff */
[----:B------:R-:W-:Y:S02]  /*8240*/  ISETP.NE.AND P6, PT, R86, RZ, PT ;  /* 0x000000ff5600720c */ /* 0x000fe40003fc5270 */
[----:B------:R-:W-:Y:S01]  /*8250*/  ISETP.NE.AND P0, PT, R68, RZ, PT ;  /* 0x000000ff4400720c */ /* 0x000fe20003f05270 */
[----:B------:R-:W1:Y:S10]  /*8260*/  LDTM.x16 R4, tmem[UR4+0x20] ;  /* 0x00002004000479ee */ /* 0x000e740008240000 */
[----:B------:R-:W-:Y:S05]  /*8270*/  @P6 LEA R93, R93, UR49, 0x3 ;  /* 0x000000315d5d6c11 */ /* 0x000fea000f8e18ff */
[----:B------:R-:W-:Y:S05]  /*8280*/  @P6 VIADD R93, R93, 0xb0 ;  /* 0x000000b05d5d6836 */ /* 0x000fea0000000000 */
[----:B------:R-:W-:Y:S01]  /*8290*/  @P6 PRMT R93, R92, 0x654, R93 ;  /* 0x000006545c5d6816 */ /* 0x000fe2000000005d */
[C---:B-1----:R-:W-:Y:S01]  /*82a0*/  FMUL R0, R24.reuse, R4 ;  /* 0x0000000418007220 */ /* 0x042fe20000400000 */
[C---:B------:R-:W-:Y:S01]  /*82b0*/  FMUL R2, R24.reuse, R5 ;  /* 0x0000000518027220 */ /* 0x040fe20000400000 */
[C---:B------:R-:W-:Y:S01]  /*82c0*/  FMUL R3, R24.reuse, R10 ;  /* 0x0000000a18037220 */ /* 0x040fe20000400000 */
[----:B------:R-:W-:Y:S01]  /*82d0*/  FMUL R4, R24, R11 ;  /* 0x0000000b18047220 */ /* 0x000fe20000400000 */
[C---:B---3--:R-:W-:Y:S01]  /*82e0*/  FFMA R28, R27.reuse, R20, R0 ;  /* 0x000000141b1c7223 */ /* 0x048fe20000000000 */
        /* <DEDUP_REMOVED lines=15> */
[----:B------:R-:W-:Y:S01]  /*83e0*/  FFMA R32, R27, R20, R0 ;  /* 0x000000141b207223 */ /* 0x000fe20000000000 */
[----:B------:R-:W-:Y:S01]  /*83f0*/  LOP3.LUT R20, R55, 0xffffe000, RZ, 0xc0, !PT ;  /* 0xffffe00037147812 */ /* 0x000fe200078ec0ff */
[C---:B------:R-:W-:Y:S01]  /*8400*/  FFMA R33, R27.reuse, R41, R2 ;  /* 0x000000291b217223 */ /* 0x040fe20000000002 */
[C---:B------:R-:W-:Y:S01]  /*8410*/  FFMA R34, R27.reuse, R26, R3 ;  /* 0x0000001a1b227223 */ /* 0x040fe20000000003 */
[----:B------:R1:W-:Y:S01]  /*8420*/  STS.128 [R66+0x4000], R28 ;  /* 0x0040001c42007388 */ /* 0x0003e20000000c00 */
[----:B------:R-:W-:Y:S01]  /*8430*/  LOP3.LUT R26, R48, 0xffffe000, RZ, 0xc0, !PT ;  /* 0xffffe000301a7812 */ /* 0x000fe200078ec0ff */
[----:B------:R-:W-:Y:S01]  /*8440*/  FFMA R35, R27, R20, R4 ;  /* 0x000000141b237223 */ /* 0x000fe20000000004 */
[----:B------:R-:W-:Y:S01]  /*8450*/  LOP3.LUT R41, R51, 0xffffe000, RZ, 0xc0, !PT ;  /* 0xffffe00033297812 */ /* 0x000fe200078ec0ff */
[C---:B------:R-:W-:Y:S01]  /*8460*/  FMUL R5, R24.reuse, R12 ;  /* 0x0000000c18057220 */ /* 0x040fe20000400000 */
[C---:B------:R-:W-:Y:S01]  /*8470*/  FMUL R6, R24.reuse, R13 ;  /* 0x0000000d18067220 */ /* 0x040fe20000400000 */
[C---:B------:R-:W-:Y:S01]  /*8480*/  FMUL R7, R24.reuse, R14 ;  /* 0x0000000e18077220 */ /* 0x040fe20000400000 */
        /* <DEDUP_REMOVED lines=20> */
[----:B------:R-:W-:Y:S02]  /*85d0*/  F2FP.TF32.F32.PACK_B R38, R38 ;  /* 0x00000026ff26723e */ /* 0x000fe400024050ff */
[----:B------:R-:W-:Y:S01]  /*85e0*/  F2FP.TF32.F32.PACK_B R39, R39 ;  /* 0x00000027ff27723e */ /* 0x000fe200024050ff */
[C---:B-1----:R-:W-:Y:S01]  /*85f0*/  FFMA R28, R27.reuse, R20, R9 ;  /* 0x000000141b1c7223 */ /* 0x042fe20000000009 */
[C---:B------:R-:W-:Y:S01]  /*8600*/  FFMA R29, R27.reuse, R21, R10 ;  /* 0x000000151b1d7223 */ /* 0x040fe2000000000a */
[C---:B------:R-:W-:Y:S01]  /*8610*/  FFMA R30, R27.reuse, R26, R11 ;  /* 0x0000001a1b1e7223 */ /* 0x040fe2000000000b */
[----:B------:R-:W-:Y:S01]  /*8620*/  FFMA R31, R27, R41, R12 ;  /* 0x000000291b1f7223 */ /* 0x000fe2000000000c */
[----:B------:R3:W-:Y:S01]  /*8630*/  STS.128 [R80+0x4020], R36 ;  /* 0x0040202450007388 */ /* 0x0007e20000000c00 */
[----:B------:R-:W-:Y:S02]  /*8640*/  F2FP.TF32.F32.PACK_B R28, R28 ;  /* 0x0000001cff1c723e */ /* 0x000fe400024050ff */
[----:B------:R-:W-:Y:S02]  /*8650*/  F2FP.TF32.F32.PACK_B R29, R29 ;  /* 0x0000001dff1d723e */ /* 0x000fe400024050ff */
[----:B------:R-:W-:Y:S02]  /*8660*/  F2FP.TF32.F32.PACK_B R30, R30 ;  /* 0x0000001eff1e723e */ /* 0x000fe400024050ff */
[----:B------:R-:W-:Y:S02]  /*8670*/  F2FP.TF32.F32.PACK_B R31, R31 ;  /* 0x0000001fff1f723e */ /* 0x000fe400024050ff */
[----:B------:R-:W-:Y:S02]  /*8680*/  LEA R3, R89, UR49, 0x3 ;  /* 0x0000003159037c11 */ /* 0x000fe4000f8e18ff */
[----:B------:R-:W-:Y:S01]  /*8690*/  @P6 SHF.L.U32 R14, R65, 0x1f, RZ ;  /* 0x0000001f410e6819 */ /* 0x000fe200000006ff */
        /* <DEDUP_REMOVED lines=20> */
.L_x_133:
[----:B------:R-:W-:Y:S05]  /*87e0*/  BSYNC.RECONVERGENT B0 ;  /* 0x0000000000007941 */ /* 0x000fea0003800200 */
.L_x_132:
        /* <DEDUP_REMOVED lines=21> */
.L_x_137:
[----:B------:R-:W-:Y:S05]  /*8940*/  BSYNC B0 ;  /* 0x0000000000007941 */ /* 0x000fea0003800000 */
.L_x_136:
[----:B------:R-:W-:Y:S11]  /*8950*/  ISETP.NE.AND P0, PT, R91, RZ, PT ;  /* 0x000000ff5b00720c */ /* 0x000ff60003f05270 */
[----:B------:R-:W-:Y:S02]  /*8960*/  @!UPT UIADD3 URZ, UPT, UPT, URZ, URZ, URZ ;  /* 0x000000fffffff290 */ /* 0x000fe4000fffe0ff */
[----:B------:R4:W1:Y:S04]  /*8970*/  @P0 LDS.128 R56, [R4] ;  /* 0x0000000004380984 */ /* 0x0008680000000c00 */
[----:B------:R4:W1:Y:S04]  /*8980*/  @P0 LDS.128 R52, [R2+0x10] ;  /* 0x0000100002340984 */ /* 0x0008680000000c00 */
[----:B------:R4:W1:Y:S04]  /*8990*/  @P0 LDS.128 R48, [R0+0x20] ;  /* 0x0000200000300984 */ /* 0x0008680000000c00 */
[----:B------:R4:W1:Y:S02]  /*89a0*/  @P0 LDS.128 R44, [R89+0x30] ;  /* 0x00003000592c0984 */ /* 0x0008640000000c00 */
.L_x_135:
[----:B------:R-:W-:Y:S05]  /*89b0*/  BSYNC B1 ;  /* 0x0000000000017941 */ /* 0x000fea0003800000 */
.L_x_134:
        /* <DEDUP_REMOVED lines=11> */
[----:B----4-:R-:W4:Y:S01]  /*8a70*/  LDC.64 R2, c[0x4][R3] ;  /* 0x0100000003027b82 */ /* 0x010f220000000a00 */
        /* <DEDUP_REMOVED lines=9> */
.L_x_139:
[----:B------:R-:W-:Y:S01]  /*8b10*/  ISETP.NE.AND P0, PT, R68, RZ, PT ;  /* 0x000000ff4400720c */ /* 0x000fe20003f05270 */
[----:B------:R-:W-:Y:S05]  /*8b20*/  WARPSYNC.ALL ;  /* 0x0000000000007948 */ /* 0x000fea0003800000 */
[----:B------:R-:W-:Y:S01]  /*8b30*/  R2UR UR4, R25 ;  /* 0x00000000190472ca */ /* 0x000fe200000e0000 */
[----:B------:R-:W-:Y:S01]  /*8b40*/  VIADD R88, R88, 0x100 ;  /* 0x0000010058587836 */ /* 0x000fe20000000000 */
[----:B----4-:R-:W-:Y:S01]  /*8b50*/  LOP3.LUT R0, R56, 0xffffe000, RZ, 0xc0, !PT ;  /* 0xffffe00038007812 */ /* 0x010fe200078ec0ff */
[----:B------:R-:W-:Y:S01]  /*8b60*/  BSSY.RECONVERGENT B0, `(.L_x_140) ;  /* 0x000005b000007945 */ /* 0x000fe20003800200 */
[----:B------:R-:W-:Y:S02]  /*8b70*/  LOP3.LUT R2, R57, 0xffffe000, RZ, 0xc0, !PT ;  /* 0xffffe00039027812 */ /* 0x000fe400078ec0ff */
[----:B------:R-:W-:Y:S02]  /*8b80*/  LOP3.LUT R3, R58, 0xffffe000, RZ, 0xc0, !PT ;  /* 0xffffe0003a037812 */ /* 0x000fe400078ec0ff */
[----:B------:R-:W-:Y:S02]  /*8b90*/  LOP3.LUT R20, R59, 0xffffe000, RZ, 0xc0, !PT ;  /* 0xffffe0003b147812 */ /* 0x000fe400078ec0ff */
[----:B------:R-:W-:Y:S02]  /*8ba0*/  LOP3.LUT R21, R52, 0xffffe000, RZ, 0xc0, !PT ;  /* 0xffffe00034157812 */ /* 0x000fe400078ec0ff */
[----:B------:R-:W-:Y:S01]  /*8bb0*/  LOP3.LUT R26, R53, 0xffffe000, RZ, 0xc0, !PT ;  /* 0xffffe000351a7812 */ /* 0x000fe200078ec0ff */
[----:B------:R-:W1:Y:S01]  /*8bc0*/  LDTM.x16 R4, tmem[UR4+0x30] ;  /* 0x00003004000479ee */ /* 0x000e620008240000 */
[----:B---3--:R-:W-:Y:S01]  /*8bd0*/  LOP3.LUT R29, R54, 0xffffe000, RZ, 0xc0, !PT ;  /* 0xffffe000361d7812 */ /* 0x008fe200078ec0ff */
[----:B------:R-:W-:Y:S01]  /*8be0*/  NOP ;  /* 0x0000000000007918 */ /* 0x000fe20000000000 */
[----:B------:R-:W-:Y:S02]  /*8bf0*/  LOP3.LUT R28, R55, 0xffffe000, RZ, 0xc0, !PT ;  /* 0xffffe000371c7812 */ /* 0x000fe400078ec0ff */
[----:B------:R-:W-:Y:S02]  /*8c00*/  LOP3.LUT R88, R88, 0xfefffff8, RZ, 0xc0, !PT ;  /* 0xfefffff858587812 */ /* 0x000fe400078ec0ff */
[----:B------:R-:W-:Y:S02]  /*8c10*/  LOP3.LUT R31, R48, 0xffffe000, RZ, 0xc0, !PT ;  /* 0xffffe000301f7812 */ /* 0x000fe400078ec0ff */
[----:B------:R-:W-:Y:S01]  /*8c20*/  LOP3.LUT R30, R49, 0xffffe000, RZ, 0xc0, !PT ;  /* 0xffffe000311e7812 */ /* 0x000fe200078ec0ff */
[----:B-1----:R1:W-:Y:S01]  /*8c30*/  SYNCS.ARRIVE.TRANS64.RED.A1T0 RZ, [R88+URZ], RZ ;  /* 0x000000ff58ff79a7 */ /* 0x0023e200081004ff */
[----:B------:R-:W-:Y:S02]  /*8c40*/  LOP3.LUT R33, R50, 0xffffe000, RZ, 0xc0, !PT ;  /* 0xffffe00032217812 */ /* 0x000fe400078ec0ff */
[----:B------:R-:W-:Y:S02]  /*8c50*/  LOP3.LUT R32, R51, 0xffffe000, RZ, 0xc0, !PT ;  /* 0xffffe00033207812 */ /* 0x000fe400078ec0ff */
[----:B------:R-:W-:Y:S02]  /*8c60*/  LOP3.LUT R35, R44, 0xffffe000, RZ, 0xc0, !PT ;  /* 0xffffe0002c237812 */ /* 0x000fe400078ec0ff */
[----:B------:R-:W-:Y:S02]  /*8c70*/  LOP3.LUT R34, R45, 0xffffe000, RZ, 0xc0, !PT ;  /* 0xffffe0002d227812 */ /* 0x000fe400078ec0ff */
[----:B------:R-:W-:Y:S02]  /*8c80*/  LOP3.LUT R37, R46, 0xffffe000, RZ, 0xc0, !PT ;  /* 0xffffe0002e257812 */ /* 0x000fe400078ec0ff */
[----:B------:R-:W-:Y:S01]  /*8c90*/  LOP3.LUT R36, R47, 0xffffe000, RZ, 0xc0, !PT ;  /* 0xffffe0002f247812 */ /* 0x000fe200078ec0ff */
[C---:B------:R-:W-:Y:S01]  /*8ca0*/  FMUL R4, R24.reuse, R4 ;  /* 0x0000000418047220 */ /* 0x040fe20000400000 */
[C---:B------:R-:W-:Y:S01]  /*8cb0*/  FMUL R5, R24.reuse, R5 ;  /* 0x0000000518057220 */ /* 0x040fe20000400000 */
[C---:B------:R-:W-:Y:S01]  /*8cc0*/  FMUL R6, R24.reuse, R6 ;  /* 0x0000000618067220 */ /* 0x040fe20000400000 */
[C---:B------:R-:W-:Y:S01]  /*8cd0*/  FMUL R7, R24.reuse, R7 ;  /* 0x0000000718077220 */ /* 0x040fe20000400000 */
[C---:B------:R-:W-:Y:S01]  /*8ce0*/  FFMA R4, R27.reuse, R0, R4 ;  /* 0x000000001b047223 */ /* 0x040fe20000000004 */
[C---:B------:R-:W-:Y:S01]  /*8cf0*/  FFMA R5, R27.reuse, R2, R5 ;  /* 0x000000021b057223 */ /* 0x040fe20000000005 */
[C---:B------:R-:W-:Y:S01]  /*8d00*/  FFMA R6, R27.reuse, R3, R6 ;  /* 0x000000031b067223 */ /* 0x040fe20000000006 */
[C---:B------:R-:W-:Y:S01]  /*8d10*/  FFMA R7, R27.reuse, R20, R7 ;  /* 0x000000141b077223 */ /* 0x040fe20000000007 */
[C---:B------:R-:W-:Y:S01]  /*8d20*/  FMUL R8, R24.reuse, R8 ;  /* 0x0000000818087220 */ /* 0x040fe20000400000 */
[C---:B------:R-:W-:Y:S01]  /*8d30*/  FMUL R9, R24.reuse, R9 ;  /* 0x0000000918097220 */ /* 0x040fe20000400000 */
[C---:B------:R-:W-:Y:S01]  /*8d40*/  FMUL R10, R24.reuse, R10 ;  /* 0x0000000a180a7220 */ /* 0x040fe20000400000 */
[C---:B------:R-:W-:Y:S01]  /*8d50*/  FMUL R11, R24.reuse, R11 ;  /* 0x0000000b180b7220 */ /* 0x040fe20000400000 */
[----:B------:R-:W-:Y:S01]  /*8d60*/  F2FP.TF32.F32.PACK_B R4, R4 ;  /* 0x00000004ff04723e */ /* 0x000fe200024050ff */
[C---:B------:R-:W-:Y:S01]  /*8d70*/  FFMA R8, R27.reuse, R21, R8 ;  /* 0x000000151b087223 */ /* 0x040fe20000000008 */
[----:B------:R-:W-:Y:S01]  /*8d80*/  F2FP.TF32.F32.PACK_B R5, R5 ;  /* 0x00000005ff05723e */ /* 0x000fe200024050ff */
[C---:B------:R-:W-:Y:S01]  /*8d90*/  FFMA R9, R27.reuse, R26, R9 ;  /* 0x0000001a1b097223 */ /* 0x040fe20000000009 */
[----:B------:R-:W-:Y:S01]  /*8da0*/  F2FP.TF32.F32.PACK_B R6, R6 ;  /* 0x00000006ff06723e */ /* 0x000fe200024050ff */
[C---:B------:R-:W-:Y:S01]  /*8db0*/  FFMA R10, R27.reuse, R29, R10 ;  /* 0x0000001d1b0a7223 */ /* 0x040fe2000000000a */
[----:B------:R-:W-:Y:S01]  /*8dc0*/  F2FP.TF32.F32.PACK_B R7, R7 ;  /* 0x00000007ff07723e */ /* 0x000fe200024050ff */
[C---:B------:R-:W-:Y:S01]  /*8dd0*/  FFMA R11, R27.reuse, R28, R11 ;  /* 0x0000001c1b0b7223 */ /* 0x040fe2000000000b */
[C---:B------:R-:W-:Y:S01]  /*8de0*/  FMUL R12, R24.reuse, R12 ;  /* 0x0000000c180c7220 */ /* 0x040fe20000400000 */
[----:B------:R-:W-:Y:S01]  /*8df0*/  F2FP.TF32.F32.PACK_B R8, R8 ;  /* 0x00000008ff08723e */ /* 0x000fe200024050ff */
[C---:B------:R-:W-:Y:S01]  /*8e00*/  FMUL R13, R24.reuse, R13 ;  /* 0x0000000d180d7220 */ /* 0x040fe20000400000 */
[----:B------:R1:W-:Y:S01]  /*8e10*/  STS.128 [R66+0x6000], R4 ;  /* 0x0060000442007388 */ /* 0x0003e20000000c00 */
        /* <DEDUP_REMOVED lines=8> */
[C---:B------:R-:W-:Y:S01]  /*8ea0*/  FFMA R15, R27.reuse, R32, R15 ;  /* 0x000000201b0f7223 */ /* 0x040fe2000000000f */
[C---:B------:R-:W-:Y:S01]  /*8eb0*/  FMUL R16, R24.reuse, R16 ;  /* 0x0000001018107220 */ /* 0x040fe20000400000 */
[----:B------:R-:W-:Y:S01]  /*8ec0*/  F2FP.TF32.F32.PACK_B R12, R12 ;  /* 0x0000000cff0c723e */ /* 0x000fe200024050ff */
[----:B------:R1:W-:Y:S01]  /*8ed0*/  STS.128 [R82+0x6010], R8 ;  /* 0x0060100852007388 */ /* 0x0003e20000000c00 */
        /* <DEDUP_REMOVED lines=9> */
[----:B------:R-:W-:Y:S01]  /*8f70*/  FFMA R19, R27, R36, R19 ;  /* 0x000000241b137223 */ /* 0x000fe20000000013 */
[----:B------:R-:W-:Y:S02]  /*8f80*/  F2FP.TF32.F32.PACK_B R16, R16 ;  /* 0x00000010ff10723e */ /* 0x000fe400024050ff */
[----:B------:R1:W-:Y:S01]  /*8f90*/  STS.128 [R80+0x6020], R12 ;  /* 0x0060200c50007388 */ /* 0x0003e20000000c00 */
[----:B------:R-:W-:Y:S02]  /*8fa0*/  F2FP.TF32.F32.PACK_B R17, R17 ;  /* 0x00000011ff11723e */ /* 0x000fe400024050ff */
        /* <DEDUP_REMOVED lines=15> */
[----:B------:R-:W-:Y:S01]  /*90a0*/  R2UR UR12, R83 ;  /* 0x00000000530c72ca */ /* 0x000fe200000e0000 */
[----:B------:R-:W-:Y:S02]  /*90b0*/  UIADD3 UR8, UPT, UPT, UR49, 0x6200, URZ ;  /* 0x0000620031087890 */ /* 0x000fe4000fffe0ff */
[----:B---3--:R-:W-:Y:S04]  /*90c0*/  UIADD3 UR4, UP0, UPT, UR6, 0x680, URZ ;  /* 0x0000068006047890 */ /* 0x008fe8000ff1e0ff */
[----:B------:R-:W-:Y:S09]  /*90d0*/  UIADD3.X UR5, UPT, UPT, URZ, UR7, URZ, UP0, !UPT ;  /* 0x00000007ff057290 */ /* 0x000ff200087fe4ff */
[----:B------:R3:W-:Y:S01]  /*90e0*/  UTMASTG.4D.IM2COL [UR8], [UR4] ;  /* 0x00000008040073b5 */ /* 0x0007e20008058000 */
[----:B------:R0:W-:Y:S01]  /*90f0*/  UTMACMDFLUSH ;  /* 0x00000000000079b7 */ /* 0x0001e20000000000 */
[----:B---3--:R-:W-:Y:S04]  /*9100*/  DEPBAR.LE SB0, 0x1 ;  /* 0x000080400000791a */ /* 0x008fe80000000000 */
.L_x_141:
[----:B------:R-:W-:Y:S05]  /*9110*/  BSYNC.RECONVERGENT B0 ;  /* 0x0000000000007941 */ /* 0x000fea0003800200 */
.L_x_140:
[----:B------:R-:W-:Y:S01]  /*9120*/  BAR.SYNC.DEFER_BLOCKING 0x1, 0x80 ;  /* 0x0042000000007b1d */ /* 0x000fe20000010000 */
[----:B------:R-:W-:Y:S01]  /*9130*/  UISETP.NE.AND UP0, UPT, UR53, -0x4, UPT ;  /* 0xfffffffc3500788c */ /* 0x000fe2000bf05270 */
[----:B------:R-:W-:Y:S08]  /*9140*/  IADD3 R0, PT, PT, R22, 0x1, RZ ;  /* 0x0000000116007810 */ /* 0x000ff00007ffe0ff */
[----:B------:R-:W-:Y:S05]  /*9150*/  BRA.U !UP0, `(.L_x_142) ;  /* 0x0000000108247547 */ /* 0x000fea000b800000 */
[----:B------:R-:W-:Y:S01]  /*9160*/  ISETP.NE.AND P0, PT, R86, RZ, PT ;  /* 0x000000ff5600720c */ /* 0x000fe20003f05270 */
[----:B------:R-:W-:Y:S01]  /*9170*/  IMAD.U32 R2, RZ, RZ, UR50 ;  /* 0x00000032ff027e24 */ /* 0x000fe2000f8e00ff */
[----:B------:R-:W-:Y:S04]  /*9180*/  UIADD3 UR4, UPT, UPT, UR50, 0x1, URZ ;  /* 0x0000000132047890 */ /* 0x000fe8000fffe0ff */
[----:B------:R-:W-:Y:S04]  /*9190*/  UISETP.NE.AND UP0, UPT, UR4, 0x4, UPT ;  /* 0x000000040400788c */ /* 0x000fe8000bf05270 */
[----:B------:R-:W-:Y:S03]  /*91a0*/  USEL UR50, UR4, URZ, UP0 ;  /* 0x000000ff04327287 */ /* 0x000fe60008000000 */
[----:B------:R-:W-:Y:S05]  /*91b0*/  @P0 LEA R2, R2, UR49, 0x3 ;  /* 0x0000003102020c11 */ /* 0x000fea000f8e18ff */
[----:B------:R-:W-:Y:S05]  /*91c0*/  @P0 VIADD R3, R2, 0xb0 ;  /* 0x000000b002030836 */ /* 0x000fea0000000000 */
[----:B------:R-:W-:Y:S04]  /*91d0*/  @P0 PRMT R3, R92, 0x654, R3 ;  /* 0x000006545c030816 */ /* 0x000fe80000000003 */
[----:B------:R3:W-:Y:S03]  /*91e0*/  @P0 SYNCS.ARRIVE.TRANS64.RED.A1T0 RZ, [R3+URZ], RZ ;  /* 0x000000ff03ff09a7 */ /* 0x0007e600081004ff */
.L_x_142:
[----:B------:R-:W-:Y:S01]  /*91f0*/  R2UR UR5, R77 ;  /* 0x000000004d0572ca */ /* 0x000fe200000e0000 */
[----:B------:R-:W-:Y:S01]  /*9200*/  UISETP.NE.AND UP0, UPT, UR62, URZ, UPT ;  /* 0x000000ff3e00728c */ /* 0x000fe2000bf05270 */
[----:B------:R-:W-:Y:S01]  /*9210*/  R2UR UR4, R78 ;  /* 0x000000004e0472ca */ /* 0x000fe200000e0000 */
[----:B------:R-:W-:Y:S01]  /*9220*/  UIADD3 UR53, UPT, UPT, UR53, 0x4, URZ ;  /* 0x0000000435357890 */ /* 0x000fe2000fffe0ff */
[C---:B------:R-:W-:Y:S01]  /*9230*/  ISETP.NE.AND P0, PT, R0.reuse, 0x2, PT ;  /* 0x000000020000780c */ /* 0x040fe20003f05270 */
[----:B------:R-:W-:Y:S01]  /*9240*/  UMOV UR52, UR63 ;  /* 0x0000003f00347c82 */ /* 0x000fe20008000000 */
[----:B------:R-:W-:Y:S02]  /*9250*/  LOP3.LUT R63, R63, 0x1, RZ, 0x3c, !PT ;  /* 0x000000013f3f7812 */ /* 0x000fe400078e3cff */
[----:B---3--:R-:W-:Y:S02]  /*9260*/  SEL R3, RZ, 0x1, P0 ;  /* 0x00000001ff037807 */ /* 0x008fe40000000000 */
[----:B------:R-:W-:Y:S02]  /*9270*/  SEL R22, R0, RZ, P0 ;  /* 0x000000ff00167207 */ /* 0x000fe40000000000 */
[----:B------:R-:W-:Y:S01]  /*9280*/  LOP3.LUT R64, R64, R3, RZ, 0x3c, !PT ;  /* 0x0000000340407212 */ /* 0x000fe200078e3cff */
[----:B------:R-:W-:Y:S02]  /*9290*/  UIADD3 UR21, UPT, UPT, UR36, UR5, URZ ;  /* 0x0000000524157290 */ /* 0x000fe4000fffe0ff */
[----:B------:R-:W-:Y:S01]  /*92a0*/  UIADD3 UR51, UPT, UPT, UR37, UR4, URZ ;  /* 0x0000000425337290 */ /* 0x000fe2000fffe0ff */
[----:B------:R-:W-:Y:S11]  /*92b0*/  BRA.U UP0, `(.L_x_143) ;  /* 0xffffffc900887547 */ /* 0x000ff6000b83ffff */
[----:B------:R-:W-:-:S13]  /*92c0*/  R2UR UR4, R79 ;  /* 0x000000004f0472ca */ /* 0x000fda00000e0000 */
[----:B------:R-:W-:-:S09]  /*92d0*/  UISETP.NE.AND UP0, UPT, UR4, URZ, UPT ;  /* 0x000000ff0400728c */ /* 0x000fd2000bf05270 */
[----:B------:R-:W-:Y:S05]  /*92e0*/  BRA.U !UP0, `(.L_x_144) ;  /* 0x0000000108487547 */ /* 0x000fea000b800000 */
[----:B------:R-:W3:Y:S02]  /*92f0*/  LDCU.64 UR4, c[0x0][0x890] ;  /* 0x00011200ff0477ac */ /* 0x000ee40008000a00 */
[----:B---3--:R-:W-:-:S04]  /*9300*/  UISETP.NE.U32.AND UP0, UPT, UR4, URZ, UPT ;  /* 0x000000ff0400728c */ /* 0x008fc8000bf05070 */
[----:B------:R-:W-:-:S09]  /*9310*/  UISETP.NE.AND.EX UP0, UPT, UR5, URZ, UPT, UP0 ;  /* 0x000000ff0500728c */ /* 0x000fd2000bf05300 */
[----:B------:R-:W-:Y:S05]  /*9320*/  BRA.U UP0, `(.L_x_145) ;  /* 0x00000001000c7547 */ /* 0x000fea000b800000 */
[----:B------:R-:W-:-:S13]  /*9330*/  FSETP.NEU.AND P0, PT, R27, RZ, PT ;  /* 0x000000ff1b00720b */ /* 0x000fda0003f0d000 */
[----:B------:R-:W-:Y:S05]  /*9340*/  @!P0 EXIT ;  /* 0x000000000000894d */ /* 0x000fea0003800000 */
[----:B------:R-:W-:Y:S05]  /*9350*/  BRA `(.L_x_144) ;  /* 0x00000000002c7947 */ /* 0x000fea0003800000 */
.L_x_145:
[----:B------:R-:W-:Y:S01]  /*9360*/  ISETP.NE.AND P0, PT, R85, RZ, PT ;  /* 0x000000ff5500720c */ /* 0x000fe20003f05270 */
[----:B------:R-:W-:-:S12]  /*9370*/  BSSY.RECONVERGENT B0, `(.L_x_144) ;  /* 0x0000009000007945 */ /* 0x000fd80003800200 */
[----:B------:R-:W-:Y:S05]  /*9380*/  @P0 BRA `(.L_x_146) ;  /* 0x0000000000140947 */ /* 0x000fea0003800000 */
[----:B------:R-:W3:Y:S02]  /*9390*/  LDCU.64 UR4, c[0x0][0x888] ;  /* 0x00011100ff0477ac */ /* 0x000ee40008000a00 */
[----:B---3--:R-:W-:-:S04]  /*93a0*/  ISETP.NE.U32.AND P0, PT, RZ, UR4, PT ;  /* 0x00000004ff007c0c */ /* 0x008fc8000bf05070 */
[----:B------:R-:W-:-:S13]  /*93b0*/  ISETP.NE.AND.EX P0, PT, RZ, UR5, PT, P0 ;  /* 0x00000005ff007c0c */ /* 0x000fda000bf05300 */
[----:B------:R-:W-:Y:S05]  /*93c0*/  @!P0 EXIT ;  /* 0x000000000000894d */ /* 0x000fea0003800000 */
[----:B------:R-:W-:Y:S05]  /*93d0*/  BRA `(.L_x_147) ;  /* 0x0000000000087947 */ /* 0x000fea0003800000 */
.L_x_146:
[----:B------:R-:W-:-:S13]  /*93e0*/  FSETP.NEU.AND P0, PT, R27, RZ, PT ;  /* 0x000000ff1b00720b */ /* 0x000fda0003f0d000 */
[----:B------:R-:W-:Y:S05]  /*93f0*/  @!P0 EXIT ;  /* 0x000000000000894d */ /* 0x000fea0003800000 */
.L_x_147:
[----:B------:R-:W-:Y:S05]  /*9400*/  BSYNC.RECONVERGENT B0 ;  /* 0x0000000000007941 */ /* 0x000fea0003800200 */
.L_x_144:
[----:B------:R-:W3:Y:S01]  /*9410*/  S2UR UR5, SR_CgaCtaId ;  /* 0x00000000000579c3 */ /* 0x000ee20000008800 */
[----:B------:R-:W-:Y:S01]  /*9420*/  ULEA UR4, UR50, UR49, 0x3 ;  /* 0x0000003132047291 */ /* 0x000fe2000f8e18ff */
[----:B------:R-:W-:-:S04]  /*9430*/  DEPBAR.LE SB0, 0x0 ;  /* 0x000080000000791a */ /* 0x000fc80000000000 */
[----:B------:R-:W-:-:S04]  /*9440*/  UIADD3 UR4, UPT, UPT, UR4, 0xb0, URZ ;  /* 0x000000b004047890 */ /* 0x000fc8000fffe0ff */
[----:B---3--:R-:W-:-:S09]  /*9450*/  UPRMT UR4, UR5, 0x654, UR4 ;  /* 0x0000065405047896 */ /* 0x008fd20008000004 */
[----:B------:R-:W-:Y:S01]  /*9460*/  SYNCS.ARRIVE.TRANS64.RED.A1T0 RZ, [UR4], RZ ;  /* 0x000000ffffff79a7 */ /* 0x000fe20008100404 */
[----:B------:R-:W-:Y:S05]  /*9470*/  EXIT ;  /* 0x000000000000794d */ /* 0x000fea0003800000 */
.L_x_25:
[----:B------:R-:W-:Y:S07]  /*9480*/  MOV R0, UR9 ;  /* 0x0000000900007c02 */ /* 0x000fee0008000f00 */
.L_x_148:
[----:B-1----:R1:W2:Y:S02]  /*9490*/  SYNCS.PHASECHK.TRANS64.TRYWAIT P0, [R0+URZ+0x48], R5 ;  /* 0x00004805000075a7 */ /* 0x0022a400080011ff */
[----:B--2---:R-:W-:Y:S05]  /*94a0*/  @!P0 NANOSLEEP.SYNCS 0x989680 ;  /* 0x009896800000895d */ /* 0x004fea0003900000 */
[----:B------:R-:W2:Y:S02]  /*94b0*/  @!P0 SYNCS.PHASECHK.TRANS64 P0, [R0+URZ+0x48], R5 ;  /* 0x00004805000085a7 */ /* 0x000ea400080010ff */
[----:B--2---:R-:W-:Y:S05]  /*94c0*/  @!P0 BRA `(.L_x_148) ;  /* 0xfffffffc00f08947 */ /* 0x004fea000383ffff */
[----:B------:R-:W-:Y:S05]  /*94d0*/  BRA `(.L_x_24) ;  /* 0xffffff8400bc7947 */ /* 0x000fea000383ffff */
.L_x_32:
[----:B------:R-:W-:Y:S07]  /*94e0*/  MOV R0, UR9 ;  /* 0x0000000900007c02 */ /* 0x000fee0008000f00 */
.L_x_149:
[----:B-1----:R1:W2:Y:S02]  /*94f0*/  SYNCS.PHASECHK.TRANS64.TRYWAIT P0, [R0+URZ+0x48], R5 ;  /* 0x00004805000075a7 */ /* 0x0022a400080011ff */
[----:B--2---:R-:W-:Y:S05]  /*9500*/  @!P0 NANOSLEEP.SYNCS 0x989680 ;  /* 0x009896800000895d */ /* 0x004fea0003900000 */
[----:B------:R-:W2:Y:S02]  /*9510*/  @!P0 SYNCS.PHASECHK.TRANS64 P0, [R0+URZ+0x48], R5 ;  /* 0x00004805000085a7 */ /* 0x000ea400080010ff */
[----:B--2---:R-:W-:Y:S05]  /*9520*/  @!P0 BRA `(.L_x_149) ;  /* 0xfffffffc00f08947 */ /* 0x004fea000383ffff */
[----:B------:R-:W-:Y:S05]  /*9530*/  BRA `(.L_x_31) ;  /* 0xffffff8c00187947 */ /* 0x000fea000383ffff */
.L_x_37:
[----:B------:R-:W-:-:S07]  /*9540*/  MOV R0, UR25 ;  /* 0x0000001900007c02 */ /* 0x000fce0008000f00 */
.L_x_150:
[----:B-1----:R1:W2:Y:S02]  /*9550*/  SYNCS.PHASECHK.TRANS64.TRYWAIT P0, [R0+URZ+0xe0], R3 ;  /* 0x0000e003000075a7 */ /* 0x0022a400080011ff */
[----:B--2---:R-:W-:Y:S05]  /*9560*/  @!P0 NANOSLEEP.SYNCS 0x989680 ;  /* 0x009896800000895d */ /* 0x004fea0003900000 */
[----:B------:R-:W2:Y:S02]  /*9570*/  @!P0 SYNCS.PHASECHK.TRANS64 P0, [R0+URZ+0xe0], R3 ;  /* 0x0000e003000085a7 */ /* 0x000ea400080010ff */
[----:B--2---:R-:W-:Y:S05]  /*9580*/  @!P0 BRA `(.L_x_150) ;  /* 0xfffffffc00f08947 */ /* 0x004fea000383ffff */
[----:B------:R-:W-:Y:S05]  /*9590*/  BRA `(.L_x_151) ;  /* 0xffffff8c00e47947 */ /* 0x000fea000383ffff */
.L_x_41:
[----:B------:R-:W-:-:S07]  /*95a0*/  MOV R0, UR4 ;  /* 0x0000000400007c02 */ /* 0x000fce0008000f00 */
.L_x_152:
[----:B-1----:R1:W2:Y:S02]  /*95b0*/  SYNCS.PHASECHK.TRANS64.TRYWAIT P0, [R0+URZ], R3 ;  /* 0x00000003000075a7 */ /* 0x0022a400080011ff */
[----:B--2---:R-:W-:Y:S05]  /*95c0*/  @!P0 NANOSLEEP.SYNCS 0x989680 ;  /* 0x009896800000895d */ /* 0x004fea0003900000 */
[----:B------:R-:W2:Y:S02]  /*95d0*/  @!P0 SYNCS.PHASECHK.TRANS64 P0, [R0+URZ], R3 ;  /* 0x00000003000085a7 */ /* 0x000ea400080010ff */
[----:B--2---:R-:W-:Y:S05]  /*95e0*/  @!P0 BRA `(.L_x_152) ;  /* 0xfffffffc00f08947 */ /* 0x004fea000383ffff */
[----:B------:R-:W-:Y:S05]  /*95f0*/  BRA `(.L_x_153) ;  /* 0xffffff94007c7947 */ /* 0x000fea000383ffff */
.L_x_42:
[----:B------:R-:W-:-:S07]  /*9600*/  MOV R0, UR5 ;  /* 0x0000000500007c02 */ /* 0x000fce0008000f00 */
.L_x_154:
[----:B-1----:R1:W2:Y:S02]  /*9610*/  SYNCS.PHASECHK.TRANS64.TRYWAIT P0, [R0+URZ], R3 ;  /* 0x00000003000075a7 */ /* 0x0022a400080011ff */
[----:B--2---:R-:W-:Y:S05]  /*9620*/  @!P0 NANOSLEEP.SYNCS 0x989680 ;  /* 0x009896800000895d */ /* 0x004fea0003900000 */
[----:B------:R-:W2:Y:S02]  /*9630*/  @!P0 SYNCS.PHASECHK.TRANS64 P0, [R0+URZ], R3 ;  /* 0x00000003000085a7 */ /* 0x000ea400080010ff */
[----:B--2---:R-:W-:Y:S05]  /*9640*/  @!P0 BRA `(.L_x_154) ;  /* 0xfffffffc00f08947 */ /* 0x004fea000383ffff */
[----:B------:R-:W-:Y:S05]  /*9650*/  BRA `(.L_x_155) ;  /* 0xffffff94008c7947 */ /* 0x000fea000383ffff */
.L_x_43:
[----:B------:R-:W-:-:S07]  /*9660*/  MOV R0, UR5 ;  /* 0x0000000500007c02 */ /* 0x000fce0008000f00 */
.L_x_156:
[----:B-1----:R1:W2:Y:S02]  /*9670*/  SYNCS.PHASECHK.TRANS64.TRYWAIT P0, [R0+URZ], R3 ;  /* 0x00000003000075a7 */ /* 0x0022a400080011ff */
[----:B--2---:R-:W-:Y:S05]  /*9680*/  @!P0 NANOSLEEP.SYNCS 0x989680 ;  /* 0x009896800000895d */ /* 0x004fea0003900000 */
[----:B------:R-:W2:Y:S02]  /*9690*/  @!P0 SYNCS.PHASECHK.TRANS64 P0, [R0+URZ], R3 ;  /* 0x00000003000085a7 */ /* 0x000ea400080010ff */
[----:B--2---:R-:W-:Y:S05]  /*96a0*/  @!P0 BRA `(.L_x_156) ;  /* 0xfffffffc00f08947 */ /* 0x004fea000383ffff */
[----:B------:R-:W-:Y:S05]  /*96b0*/  BRA `(.L_x_157) ;  /* 0xffffff94009c7947 */ /* 0x000fea000383ffff */
.L_x_44:
[----:B------:R-:W-:-:S07]  /*96c0*/  MOV R0, UR5 ;  /* 0x0000000500007c02 */ /* 0x000fce0008000f00 */
.L_x_158:
[----:B-1----:R1:W2:Y:S02]  /*96d0*/  SYNCS.PHASECHK.TRANS64.TRYWAIT P0, [R0+URZ], R3 ;  /* 0x00000003000075a7 */ /* 0x0022a400080011ff */
[----:B--2---:R-:W-:Y:S05]  /*96e0*/  @!P0 NANOSLEEP.SYNCS 0x989680 ;  /* 0x009896800000895d */ /* 0x004fea0003900000 */
[----:B------:R-:W2:Y:S02]  /*96f0*/  @!P0 SYNCS.PHASECHK.TRANS64 P0, [R0+URZ], R3 ;  /* 0x00000003000085a7 */ /* 0x000ea400080010ff */
[----:B--2---:R-:W-:Y:S05]  /*9700*/  @!P0 BRA `(.L_x_158) ;  /* 0xfffffffc00f08947 */ /* 0x004fea000383ffff */
[----:B------:R-:W-:Y:S05]  /*9710*/  BRA `(.L_x_159) ;  /* 0xffffff9400ac7947 */ /* 0x000fea000383ffff */
.L_x_45:
[----:B------:R-:W-:-:S07]  /*9720*/  MOV R0, UR5 ;  /* 0x0000000500007c02 */ /* 0x000fce0008000f00 */
.L_x_160:
[----:B-1----:R1:W2:Y:S02]  /*9730*/  SYNCS.PHASECHK.TRANS64.TRYWAIT P0, [R0+URZ], R3 ;  /* 0x00000003000075a7 */ /* 0x0022a400080011ff */
[----:B--2---:R-:W-:Y:S05]  /*9740*/  @!P0 NANOSLEEP.SYNCS 0x989680 ;  /* 0x009896800000895d */ /* 0x004fea0003900000 */
[----:B------:R-:W2:Y:S02]  /*9750*/  @!P0 SYNCS.PHASECHK.TRANS64 P0, [R0+URZ], R3 ;  /* 0x00000003000085a7 */ /* 0x000ea400080010ff */
[----:B--2---:R-:W-:Y:S05]  /*9760*/  @!P0 BRA `(.L_x_160) ;  /* 0xfffffffc00f08947 */ /* 0x004fea000383ffff */
[----:B------:R-:W-:Y:S05]  /*9770*/  BRA `(.L_x_161) ;  /* 0xffffff9400bc7947 */ /* 0x000fea000383ffff */
.L_x_46:
[----:B------:R-:W-:-:S07]  /*9780*/  MOV R0, UR5 ;  /* 0x0000000500007c02 */ /* 0x000fce0008000f00 */
.L_x_162:
[----:B-1----:R1:W2:Y:S02]  /*9790*/  SYNCS.PHASECHK.TRANS64.TRYWAIT P0, [R0+URZ], R3 ;  /* 0x00000003000075a7 */ /* 0x0022a400080011ff */
[----:B--2---:R-:W-:Y:S05]  /*97a0*/  @!P0 NANOSLEEP.SYNCS 0x989680 ;  /* 0x009896800000895d */ /* 0x004fea0003900000 */
[----:B------:R-:W2:Y:S02]  /*97b0*/  @!P0 SYNCS.PHASECHK.TRANS64 P0, [R0+URZ], R3 ;  /* 0x00000003000085a7 */ /* 0x000ea400080010ff */
[----:B--2---:R-:W-:Y:S05]  /*97c0*/  @!P0 BRA `(.L_x_162) ;  /* 0xfffffffc00f08947 */ /* 0x004fea000383ffff */
[----:B------:R-:W-:Y:S05]  /*97d0*/  BRA `(.L_x_163) ;  /* 0xffffff9400cc7947 */ /* 0x000fea000383ffff */
.L_x_47:
[----:B------:R-:W-:-:S07]  /*97e0*/  MOV R0, UR5 ;  /* 0x0000000500007c02 */ /* 0x000fce0008000f00 */
.L_x_164:
[----:B-1----:R1:W2:Y:S02]  /*97f0*/  SYNCS.PHASECHK.TRANS64.TRYWAIT P0, [R0+URZ], R3 ;  /* 0x00000003000075a7 */ /* 0x0022a400080011ff */
[----:B--2---:R-:W-:Y:S05]  /*9800*/  @!P0 NANOSLEEP.SYNCS 0x989680 ;  /* 0x009896800000895d */ /* 0x004fea0003900000 */
[----:B------:R-:W2:Y:S02]  /*9810*/  @!P0 SYNCS.PHASECHK.TRANS64 P0, [R0+URZ], R3 ;  /* 0x00000003000085a7 */ /* 0x000ea400080010ff */
[----:B--2---:R-:W-:Y:S05]  /*9820*/  @!P0 BRA `(.L_x_164) ;  /* 0xfffffffc00f08947 */ /* 0x004fea000383ffff */
[----:B------:R-:W-:Y:S05]  /*9830*/  BRA `(.L_x_165) ;  /* 0xffffff9400dc7947 */ /* 0x000fea000383ffff */
.L_x_48:
[----:B------:R-:W-:-:S07]  /*9840*/  MOV R0, UR5 ;  /* 0x0000000500007c02 */ /* 0x000fce0008000f00 */
.L_x_166:
[----:B-1----:R1:W2:Y:S02]  /*9850*/  SYNCS.PHASECHK.TRANS64.TRYWAIT P0, [R0+URZ], R3 ;  /* 0x00000003000075a7 */ /* 0x0022a400080011ff */
[----:B--2---:R-:W-:Y:S05]  /*9860*/  @!P0 NANOSLEEP.SYNCS 0x989680 ;  /* 0x009896800000895d */ /* 0x004fea0003900000 */
[----:B------:R-:W2:Y:S02]  /*9870*/  @!P0 SYNCS.PHASECHK.TRANS64 P0, [R0+URZ], R3 ;  /* 0x00000003000085a7 */ /* 0x000ea400080010ff */
[----:B--2---:R-:W-:Y:S05]  /*9880*/  @!P0 BRA `(.L_x_166) ;  /* 0xfffffffc00f08947 */ /* 0x004fea000383ffff */
[----:B------:R-:W-:Y:S05]  /*9890*/  BRA `(.L_x_167) ;  /* 0xffffff9400ec7947 */ /* 0x000fea000383ffff */
.L_x_51:
[----:B------:R-:W-:-:S07]  /*98a0*/  MOV R4, UR4 ;  /* 0x0000000400047c02 */ /* 0x000fce0008000f00 */
.L_x_168:
[----:B--2---:R2:W3:Y:S02]  /*98b0*/  SYNCS.PHASECHK.TRANS64.TRYWAIT P1, [R4+URZ+0xe8], R7 ;  /* 0x0000e807040075a7 */ /* 0x0044e400080211ff */
[----:B---3--:R-:W-:Y:S05]  /*98c0*/  @!P1 NANOSLEEP.SYNCS 0x989680 ;  /* 0x009896800000995d */ /* 0x008fea0003900000 */
[----:B------:R-:W3:Y:S02]  /*98d0*/  @!P1 SYNCS.PHASECHK.TRANS64 P1, [R4+URZ+0xe8], R7 ;  /* 0x0000e807040095a7 */ /* 0x000ee400080210ff */
[----:B---3--:R-:W-:Y:S05]  /*98e0*/  @!P1 BRA `(.L_x_168) ;  /* 0xfffffffc00f09947 */ /* 0x008fea000383ffff */
[----:B------:R-:W-:Y:S05]  /*98f0*/  BRA `(.L_x_169) ;  /* 0xffffff98005c7947 */ /* 0x000fea000383ffff */
.L_x_52:
[----:B--2---:R-:W-:-:S07]  /*9900*/  MOV R4, UR4 ;  /* 0x0000000400047c02 */ /* 0x004fce0008000f00 */
.L_x_170:
[----:B--2---:R2:W3:Y:S02]  /*9910*/  SYNCS.PHASECHK.TRANS64.TRYWAIT P1, [R4+URZ+0xe0], R5 ;  /* 0x0000e005040075a7 */ /* 0x0044e400080211ff */
[----:B---3--:R-:W-:Y:S05]  /*9920*/  @!P1 NANOSLEEP.SYNCS 0x989680 ;  /* 0x009896800000995d */ /* 0x008fea0003900000 */
[----:B------:R-:W3:Y:S02]  /*9930*/  @!P1 SYNCS.PHASECHK.TRANS64 P1, [R4+URZ+0xe0], R5 ;  /* 0x0000e005040095a7 */ /* 0x000ee400080210ff */
[----:B---3--:R-:W-:Y:S05]  /*9940*/  @!P1 BRA `(.L_x_170) ;  /* 0xfffffffc00f09947 */ /* 0x008fea000383ffff */
[----:B------:R-:W-:Y:S05]  /*9950*/  BRA `(.L_x_171) ;  /* 0xffffff9800647947 */ /* 0x000fea000383ffff */
.L_x_62:
[----:B--2---:R-:W-:-:S04]  /*9960*/  MOV R5, UR5 ;  /* 0x0000000500057c02 */ /* 0x004fc80008000f00 */
[----:B------:R2:W3:Y:S03]  /*9970*/  SYNCS.PHASECHK.TRANS64.TRYWAIT P0, [R5+URZ+0x8], R6 ;  /* 0x00000806050075a7 */ /* 0x0004e600080011ff */
[----:B---3--:R-:W-:Y:S05]  /*9980*/  @!P0 NANOSLEEP.SYNCS 0x989680 ;  /* 0x009896800000895d */ /* 0x008fea0003900000 */
[----:B------:R-:W3:Y:S02]  /*9990*/  @!P0 SYNCS.PHASECHK.TRANS64 P0, [R5+URZ+0x8], R6 ;  /* 0x00000806050085a7 */ /* 0x000ee400080010ff */
[----:B---3--:R-:W-:Y:S05]  /*99a0*/  @!P0 BRA `(.L_x_62) ;  /* 0xfffffffc00ec8947 */ /* 0x008fea000383ffff */
[----:B------:R-:W-:Y:S05]  /*99b0*/  BRA `(.L_x_61) ;  /* 0xffffff9c00307947 */ /* 0x000fea000383ffff */
.L_x_64:
[----:B------:R-:W-:Y:S01]  /*99c0*/  BSSY B0, `(.L_x_172) ;  /* 0x0000006000007945 */ /* 0x000fe20003800000 */
[----:B------:R-:W-:-:S07]  /*99d0*/  MOV R15, 0xffffffff ;  /* 0xffffffff000f7802 */ /* 0x000fce0000000f00 */
[----:B-12--5:R-:W-:Y:S05]  /*99e0*/  WARPSYNC.COLLECTIVE R15, `(.L_x_173) ;  /* 0x000000000f0c7348 */ /* 0x026fea0003c00000 */
[----:B------:R-:W-:Y:S02]  /*99f0*/  ELECT P6, UR79, PT ;  /* 0x00000000004f782f */ /* 0x000fe400038c0000 */
[----:B------:R-:W-:Y:S01]  /*9a00*/  MOV R14, UR79 ;  /* 0x0000004f000e7c02 */ /* 0x000fe20008000f00 */
[----:B-12--5:R-:W-:Y:S10]  /*9a10*/  ENDCOLLECTIVE ;  /* 0x000000000000791b */ /* 0x026ff40003800000 */
.L_x_173:
[----:B------:R-:W-:Y:S05]  /*9a20*/  BSYNC B0 ;  /* 0x0000000000007941 */ /* 0x000fea0003800000 */
.L_x_172:
[----:B------:R-:W-:Y:S05]  /*9a30*/  BRA `(.L_x_174) ;  /* 0xffffff9c00607947 */ /* 0x000fea000383ffff */
.L_x_66:
[----:B--2---:R-:W-:-:S04]  /*9a40*/  MOV R3, UR5 ;  /* 0x0000000500037c02 */ /* 0x004fc80008000f00 */
[----:B------:R2:W3:Y:S03]  /*9a50*/  SYNCS.PHASECHK.TRANS64.TRYWAIT P0, [R3+URZ+0x8], R4 ;  /* 0x00000804030075a7 */ /* 0x0004e600080011ff */
[----:B---3--:R-:W-:Y:S05]  /*9a60*/  @!P0 NANOSLEEP.SYNCS 0x989680 ;  /* 0x009896800000895d */ /* 0x008fea0003900000 */
[----:B------:R-:W3:Y:S02]  /*9a70*/  @!P0 SYNCS.PHASECHK.TRANS64 P0, [R3+URZ+0x8], R4 ;  /* 0x00000804030085a7 */ /* 0x000ee400080010ff */
[----:B---3--:R-:W-:Y:S05]  /*9a80*/  @!P0 BRA `(.L_x_66) ;  /* 0xfffffffc00ec8947 */ /* 0x008fea000383ffff */
[----:B------:R-:W-:Y:S05]  /*9a90*/  BRA `(.L_x_65) ;  /* 0xffffff9c00647947 */ /* 0x000fea000383ffff */
.L_x_67:
[----:B------:R-:W-:-:S07]  /*9aa0*/  MOV R4, UR20 ;  /* 0x0000001400047c02 */ /* 0x000fce0008000f00 */
.L_x_175:
[----:B-1----:R1:W2:Y:S02]  /*9ab0*/  SYNCS.PHASECHK.TRANS64.TRYWAIT P0, [R4+URZ+0xe0], R5 ;  /* 0x0000e005040075a7 */ /* 0x0022a400080011ff */
[----:B--2---:R-:W-:Y:S05]  /*9ac0*/  @!P0 NANOSLEEP.SYNCS 0x989680 ;  /* 0x009896800000895d */ /* 0x004fea0003900000 */
[----:B------:R-:W2:Y:S02]  /*9ad0*/  @!P0 SYNCS.PHASECHK.TRANS64 P0, [R4+URZ+0xe0], R5 ;  /* 0x0000e005040085a7 */ /* 0x000ea400080010ff */
[----:B--2---:R-:W-:Y:S05]  /*9ae0*/  @!P0 BRA `(.L_x_175) ;  /* 0xfffffffc00f08947 */ /* 0x004fea000383ffff */
[----:B------:R-:W-:Y:S05]  /*9af0*/  BRA `(.L_x_176) ;  /* 0xffffffa000607947 */ /* 0x000fea000383ffff */
.L_x_69:
[----:B------:R-:W-:-:S07]  /*9b00*/  MOV R4, UR25 ;  /* 0x0000001900047c02 */ /* 0x000fce0008000f00 */
.L_x_177:
[----:B-1----:R1:W2:Y:S02]  /*9b10*/  SYNCS.PHASECHK.TRANS64.TRYWAIT P0, [R4+URZ+0x100], R5 ;  /* 0x00010005040075a7 */ /* 0x0022a400080011ff */
[----:B--2---:R-:W-:Y:S05]  /*9b20*/  @!P0 NANOSLEEP.SYNCS 0x989680 ;  /* 0x009896800000895d */ /* 0x004fea0003900000 */
[----:B------:R-:W2:Y:S02]  /*9b30*/  @!P0 SYNCS.PHASECHK.TRANS64 P0, [R4+URZ+0x100], R5 ;  /* 0x00010005040085a7 */ /* 0x000ea400080010ff */
[----:B--2---:R-:W-:Y:S05]  /*9b40*/  @!P0 BRA `(.L_x_177) ;  /* 0xfffffffc00f08947 */ /* 0x004fea000383ffff */
[----:B------:R-:W-:Y:S05]  /*9b50*/  BRA `(.L_x_68) ;  /* 0xffffffa000807947 */ /* 0x000fea000383ffff */
.L_x_73:
[----:B-1----:R-:W-:Y:S07]  /*9b60*/  MOV R4, UR18 ;  /* 0x0000001200047c02 */ /* 0x002fee0008000f00 */
.L_x_178:
[----:B-1----:R1:W2:Y:S02]  /*9b70*/  SYNCS.PHASECHK.TRANS64.TRYWAIT P0, [R4+URZ], R7 ;  /* 0x00000007040075a7 */ /* 0x0022a400080011ff */
[----:B--2---:R-:W-:Y:S05]  /*9b80*/  @!P0 NANOSLEEP.SYNCS 0x989680 ;  /* 0x009896800000895d */ /* 0x004fea0003900000 */
[----:B------:R-:W2:Y:S02]  /*9b90*/  @!P0 SYNCS.PHASECHK.TRANS64 P0, [R4+URZ], R7 ;  /* 0x00000007040085a7 */ /* 0x000ea400080010ff */
[----:B--2---:R-:W-:Y:S05]  /*9ba0*/  @!P0 BRA `(.L_x_178) ;  /* 0xfffffffc00f08947 */ /* 0x004fea000383ffff */
[----:B------:R-:W-:Y:S05]  /*9bb0*/  BRA `(.L_x_72) ;  /* 0xffffffa000a47947 */ /* 0x000fea000383ffff */
.L_x_77:
[----:B--2---:R-:W-:-:S07]  /*9bc0*/  MOV R0, UR4 ;  /* 0x0000000400007c02 */ /* 0x004fce0008000f00 */
.L_x_179:
[----:B-1----:R1:W2:Y:S02]  /*9bd0*/  SYNCS.PHASECHK.TRANS64.TRYWAIT P0, [R0+URZ], R5 ;  /* 0x00000005000075a7 */ /* 0x0022a400080011ff */
[----:B--2---:R-:W-:Y:S05]  /*9be0*/  @!P0 NANOSLEEP.SYNCS 0x989680 ;  /* 0x009896800000895d */ /* 0x004fea0003900000 */
[----:B------:R-:W2:Y:S02]  /*9bf0*/  @!P0 SYNCS.PHASECHK.TRANS64 P0, [R0+URZ], R5 ;  /* 0x00000005000085a7 */ /* 0x000ea400080010ff */
[----:B--2---:R-:W-:Y:S05]  /*9c00*/  @!P0 BRA `(.L_x_179) ;  /* 0xfffffffc00f08947 */ /* 0x004fea000383ffff */
[----:B------:R-:W-:Y:S05]  /*9c10*/  BRA `(.L_x_180) ;  /* 0xffffffa400ac7947 */ /* 0x000fea000383ffff */
.L_x_80:
[----:B------:R-:W-:-:S07]  /*9c20*/  MOV R0, UR20 ;  /* 0x0000001400007c02 */ /* 0x000fce0008000f00 */
.L_x_181:
[----:B-1----:R1:W2:Y:S02]  /*9c30*/  SYNCS.PHASECHK.TRANS64.TRYWAIT P1, [R0+URZ+0x110], R5 ;  /* 0x00011005000075a7 */ /* 0x0022a400080211ff */
[----:B--2---:R-:W-:Y:S05]  /*9c40*/  @!P1 NANOSLEEP.SYNCS 0x989680 ;  /* 0x009896800000995d */ /* 0x004fea0003900000 */
[----:B------:R-:W2:Y:S02]  /*9c50*/  @!P1 SYNCS.PHASECHK.TRANS64 P1, [R0+URZ+0x110], R5 ;  /* 0x00011005000095a7 */ /* 0x000ea400080210ff */
[----:B--2---:R-:W-:Y:S05]  /*9c60*/  @!P1 BRA `(.L_x_181) ;  /* 0xfffffffc00f09947 */ /* 0x004fea000383ffff */
[----:B------:R-:W-:Y:S05]  /*9c70*/  BRA `(.L_x_182) ;  /* 0xffffffa400f87947 */ /* 0x000fea000383ffff */
.L_x_85:
[----:B------:R-:W-:Y:S07]  /*9c80*/  MOV R2, UR31 ;  /* 0x0000001f00027c02 */ /* 0x000fee0008000f00 */
.L_x_183:
[----:B-1----:R1:W2:Y:S02]  /*9c90*/  SYNCS.PHASECHK.TRANS64.TRYWAIT P0, [R2+URZ+0xe0], R3 ;  /* 0x0000e003020075a7 */ /* 0x0022a400080011ff */
[----:B--2---:R-:W-:Y:S05]  /*9ca0*/  @!P0 NANOSLEEP.SYNCS 0x989680 ;  /* 0x009896800000895d */ /* 0x004fea0003900000 */
[----:B------:R-:W2:Y:S02]  /*9cb0*/  @!P0 SYNCS.PHASECHK.TRANS64 P0, [R2+URZ+0xe0], R3 ;  /* 0x0000e003020085a7 */ /* 0x000ea400080010ff */
[----:B--2---:R-:W-:Y:S05]  /*9cc0*/  @!P0 BRA `(.L_x_183) ;  /* 0xfffffffc00f08947 */ /* 0x004fea000383ffff */
[----:B------:R-:W-:Y:S05]  /*9cd0*/  BRA `(.L_x_184) ;  /* 0xffffffac004c7947 */ /* 0x000fea000383ffff */
.L_x_88:
[----:B------:R-:W-:Y:S07]  /*9ce0*/  MOV R2, UR31 ;  /* 0x0000001f00027c02 */ /* 0x000fee0008000f00 */
.L_x_185:
[----:B-1----:R1:W2:Y:S02]  /*9cf0*/  SYNCS.PHASECHK.TRANS64.TRYWAIT P2, [R2+URZ+0xd8], R3 ;  /* 0x0000d803020075a7 */ /* 0x0022a400080411ff */
[----:B--2---:R-:W-:Y:S05]  /*9d00*/  @!P2 NANOSLEEP.SYNCS 0x989680 ;  /* 0x009896800000a95d */ /* 0x004fea0003900000 */
[----:B------:R-:W2:Y:S02]  /*9d10*/  @!P2 SYNCS.PHASECHK.TRANS64 P2, [R2+URZ+0xd8], R3 ;  /* 0x0000d8030200a5a7 */ /* 0x000ea400080410ff */
[----:B--2---:R-:W-:Y:S05]  /*9d20*/  @!P2 BRA `(.L_x_185) ;  /* 0xfffffffc00f0a947 */ /* 0x004fea000383ffff */
[----:B------:R-:W-:Y:S05]  /*9d30*/  BRA `(.L_x_87) ;  /* 0xffffffb000b07947 */ /* 0x000fea000383ffff */
.L_x_91:
[----:B-1----:R-:W-:Y:S07]  /*9d40*/  MOV R3, UR31 ;  /* 0x0000001f00037c02 */ /* 0x002fee0008000f00 */
.L_x_186:
[----:B-1----:R1:W2:Y:S02]  /*9d50*/  SYNCS.PHASECHK.TRANS64.TRYWAIT P1, [R3+URZ+0xb0], R8 ;  /* 0x0000b008030075a7 */ /* 0x0022a400080211ff */
[----:B--2---:R-:W-:Y:S05]  /*9d60*/  @!P1 NANOSLEEP.SYNCS 0x989680 ;  /* 0x009896800000995d */ /* 0x004fea0003900000 */
[----:B------:R-:W2:Y:S02]  /*9d70*/  @!P1 SYNCS.PHASECHK.TRANS64 P1, [R3+URZ+0xb0], R8 ;  /* 0x0000b008030095a7 */ /* 0x000ea400080210ff */
[----:B--2---:R-:W-:Y:S05]  /*9d80*/  @!P1 BRA `(.L_x_186) ;  /* 0xfffffffc00f09947 */ /* 0x004fea000383ffff */
[----:B------:R-:W-:Y:S05]  /*9d90*/  BRA `(.L_x_187) ;  /* 0xffffffb400407947 */ /* 0x000fea000383ffff */
.L_x_92:
[----:B------:R-:W-:Y:S07]  /*9da0*/  MOV R3, UR31 ;  /* 0x0000001f00037c02 */ /* 0x000fee0008000f00 */
.L_x_188:
[----:B-1----:R1:W2:Y:S02]  /*9db0*/  SYNCS.PHASECHK.TRANS64.TRYWAIT P1, [R3+URZ+0xb8], R8 ;  /* 0x0000b808030075a7 */ /* 0x0022a400080211ff */
[----:B--2---:R-:W-:Y:S05]  /*9dc0*/  @!P1 NANOSLEEP.SYNCS 0x989680 ;  /* 0x009896800000995d */ /* 0x004fea0003900000 */
[----:B------:R-:W2:Y:S02]  /*9dd0*/  @!P1 SYNCS.PHASECHK.TRANS64 P1, [R3+URZ+0xb8], R8 ;  /* 0x0000b808030095a7 */ /* 0x000ea400080210ff */
[----:B--2---:R-:W-:Y:S05]  /*9de0*/  @!P1 BRA `(.L_x_188) ;  /* 0xfffffffc00f09947 */ /* 0x004fea000383ffff */
[----:B------:R-:W-:Y:S05]  /*9df0*/  BRA `(.L_x_189) ;  /* 0xffffffb400787947 */ /* 0x000fea000383ffff */
.L_x_93:
[----:B------:R-:W-:Y:S07]  /*9e00*/  MOV R3, UR31 ;  /* 0x0000001f00037c02 */ /* 0x000fee0008000f00 */
.L_x_190:
[----:B-1----:R1:W2:Y:S02]  /*9e10*/  SYNCS.PHASECHK.TRANS64.TRYWAIT P1, [R3+URZ+0xc0], R8 ;  /* 0x0000c008030075a7 */ /* 0x0022a400080211ff */
[----:B--2---:R-:W-:Y:S05]  /*9e20*/  @!P1 NANOSLEEP.SYNCS 0x989680 ;  /* 0x009896800000995d */ /* 0x004fea0003900000 */
[----:B------:R-:W2:Y:S02]  /*9e30*/  @!P1 SYNCS.PHASECHK.TRANS64 P1, [R3+URZ+0xc0], R8 ;  /* 0x0000c008030095a7 */ /* 0x000ea400080210ff */
[----:B--2---:R-:W-:Y:S05]  /*9e40*/  @!P1 BRA `(.L_x_190) ;  /* 0xfffffffc00f09947 */ /* 0x004fea000383ffff */
[----:B------:R-:W-:Y:S05]  /*9e50*/  BRA `(.L_x_191) ;  /* 0xffffffb400c07947 */ /* 0x000fea000383ffff */
.L_x_94:
[----:B------:R-:W-:Y:S07]  /*9e60*/  MOV R3, UR31 ;  /* 0x0000001f00037c02 */ /* 0x000fee0008000f00 */
.L_x_192:
[----:B-1----:R1:W2:Y:S02]  /*9e70*/  SYNCS.PHASECHK.TRANS64.TRYWAIT P0, [R3+URZ+0xc8], R8 ;  /* 0x0000c808030075a7 */ /* 0x0022a400080011ff */
[----:B--2---:R-:W-:Y:S05]  /*9e80*/  @!P0 NANOSLEEP.SYNCS 0x989680 ;  /* 0x009896800000895d */ /* 0x004fea0003900000 */
[----:B------:R-:W2:Y:S02]  /*9e90*/  @!P0 SYNCS.PHASECHK.TRANS64 P0, [R3+URZ+0xc8], R8 ;  /* 0x0000c808030085a7 */ /* 0x000ea400080010ff */
[----:B--2---:R-:W-:Y:S05]  /*9ea0*/  @!P0 BRA `(.L_x_192) ;  /* 0xfffffffc00f08947 */ /* 0x004fea000383ffff */
[----:B------:R-:W-:Y:S05]  /*9eb0*/  BRA `(.L_x_193) ;  /* 0xffffffb800107947 */ /* 0x000fea000383ffff */
.L_x_96:
[----:B-1----:R-:W-:-:S07]  /*9ec0*/  MOV R0, UR31 ;  /* 0x0000001f00007c02 */ /* 0x002fce0008000f00 */
.L_x_194:
[----:B-1----:R1:W2:Y:S02]  /*9ed0*/  SYNCS.PHASECHK.TRANS64.TRYWAIT P0, [R0+URZ+0xb0], R3 ;  /* 0x0000b003000075a7 */ /* 0x0022a400080011ff */
[----:B--2---:R-:W-:Y:S05]  /*9ee0*/  @!P0 NANOSLEEP.SYNCS 0x989680 ;  /* 0x009896800000895d */ /* 0x004fea0003900000 */
[----:B------:R-:W2:Y:S02]  /*9ef0*/  @!P0 SYNCS.PHASECHK.TRANS64 P0, [R0+URZ+0xb0], R3 ;  /* 0x0000b003000085a7 */ /* 0x000ea400080010ff */
[----:B--2---:R-:W-:Y:S05]  /*9f00*/  @!P0 BRA `(.L_x_194) ;  /* 0xfffffffc00f08947 */ /* 0x004fea000383ffff */
[----:B------:R-:W-:Y:S05]  /*9f10*/  BRA `(.L_x_195) ;  /* 0xffffffb8007c7947 */ /* 0x000fea000383ffff */
.L_x_97:
[----:B-1----:R-:W-:-:S07]  /*9f20*/  MOV R0, UR31 ;  /* 0x0000001f00007c02 */ /* 0x002fce0008000f00 */
.L_x_196:
[----:B-1----:R1:W2:Y:S02]  /*9f30*/  SYNCS.PHASECHK.TRANS64.TRYWAIT P0, [R0+URZ+0xb8], R3 ;  /* 0x0000b803000075a7 */ /* 0x0022a400080011ff */
[----:B--2---:R-:W-:Y:S05]  /*9f40*/  @!P0 NANOSLEEP.SYNCS 0x989680 ;  /* 0x009896800000895d */ /* 0x004fea0003900000 */
[----:B------:R-:W2:Y:S02]  /*9f50*/  @!P0 SYNCS.PHASECHK.TRANS64 P0, [R0+URZ+0xb8], R3 ;  /* 0x0000b803000085a7 */ /* 0x000ea400080010ff */
[----:B--2---:R-:W-:Y:S05]  /*9f60*/  @!P0 BRA `(.L_x_196) ;  /* 0xfffffffc00f08947 */ /* 0x004fea000383ffff */
[----:B------:R-:W-:Y:S05]  /*9f70*/  BRA `(.L_x_197) ;  /* 0xffffffb8006c7947 */ /* 0x000fea000383ffff */
.L_x_98:
[----:B-1----:R-:W-:-:S07]  /*9f80*/  MOV R0, UR31 ;  /* 0x0000001f00007c02 */ /* 0x002fce0008000f00 */
.L_x_198:
[----:B-1----:R1:W2:Y:S02]  /*9f90*/  SYNCS.PHASECHK.TRANS64.TRYWAIT P0, [R0+URZ+0xc0], R3 ;  /* 0x0000c003000075a7 */ /* 0x0022a400080011ff */
[----:B--2---:R-:W-:Y:S05]  /*9fa0*/  @!P0 NANOSLEEP.SYNCS 0x989680 ;  /* 0x009896800000895d */ /* 0x004fea0003900000 */
[----:B------:R-:W2:Y:S02]  /*9fb0*/  @!P0 SYNCS.PHASECHK.TRANS64 P0, [R0+URZ+0xc0], R3 ;  /* 0x0000c003000085a7 */ /* 0x000ea400080010ff */
[----:B--2---:R-:W-:Y:S05]  /*9fc0*/  @!P0 BRA `(.L_x_198) ;  /* 0xfffffffc00f08947 */ /* 0x004fea000383ffff */
[----:B------:R-:W-:Y:S05]  /*9fd0*/  BRA `(.L_x_199) ;  /* 0xffffffb8005c7947 */ /* 0x000fea000383ffff */
.L_x_100:
[----:B------:R-:W-:Y:S07]  /*9fe0*/  MOV R0, UR49 ;  /* 0x0000003100007c02 */ /* 0x000fee0008000f00 */
.L_x_200:
[----:B-1----:R1:W2:Y:S02]  /*9ff0*/  SYNCS.PHASECHK.TRANS64.TRYWAIT P0, [R0+URZ+0xe0], R3 ;  /* 0x0000e003000075a7 */ /* 0x0022a400080011ff */
[----:B--2---:R-:W-:Y:S05]  /*a000*/  @!P0 NANOSLEEP.SYNCS 0x989680 ;  /* 0x009896800000895d */ /* 0x004fea0003900000 */
[----:B------:R-:W2:Y:S02]  /*a010*/  @!P0 SYNCS.PHASECHK.TRANS64 P0, [R0+URZ+0xe0], R3 ;  /* 0x0000e003000085a7 */ /* 0x000ea400080010ff */
[----:B--2---:R-:W-:Y:S05]  /*a020*/  @!P0 BRA `(.L_x_200) ;  /* 0xfffffffc00f08947 */ /* 0x004fea000383ffff */
[----:B------:R-:W-:Y:S05]  /*a030*/  BRA `(.L_x_201) ;  /* 0xffffffbc00347947 */ /* 0x000fea000383ffff */
.L_x_111:
[----:B-1----:R-:W-:Y:S04]  /*a040*/  MOV R0, UR49 ;  /* 0x0000003100007c02 */ /* 0x002fe80008000f00 */
[----:B------:R1:W2:Y:S03]  /*a050*/  SYNCS.PHASECHK.TRANS64.TRYWAIT P1, [R0+URZ+0x90], R5 ;  /* 0x00009005000075a7 */ /* 0x0002a600080211ff */
[----:B--2---:R-:W-:Y:S05]  /*a060*/  @!P1 NANOSLEEP.SYNCS 0x989680 ;  /* 0x009896800000995d */ /* 0x004fea0003900000 */
[----:B------:R-:W2:Y:S02]  /*a070*/  @!P1 SYNCS.PHASECHK.TRANS64 P1, [R0+URZ+0x90], R5 ;  /* 0x00009005000095a7 */ /* 0x000ea400080210ff */
[----:B--2---:R-:W-:Y:S05]  /*a080*/  @!P1 BRA `(.L_x_111) ;  /* 0xfffffffc00ec9947 */ /* 0x004fea000383ffff */
[----:B------:R-:W-:Y:S05]  /*a090*/  BRA `(.L_x_110) ;  /* 0xffffffcc00007947 */ /* 0x000fea000383ffff */
.L_x_113:
[----:B------:R1:W1:Y:S02]  /*a0a0*/  SYNCS.PHASECHK.TRANS64.TRYWAIT P0, [R88+URZ+0xf0], R3 ;  /* 0x0000f003580075a7 */ /* 0x00026400080011ff */
[----:B-1----:R-:W-:Y:S05]  /*a0b0*/  @!P0 NANOSLEEP.SYNCS 0x989680 ;  /* 0x009896800000895d */ /* 0x002fea0003900000 */
[----:B------:R-:W1:Y:S02]  /*a0c0*/  @!P0 SYNCS.PHASECHK.TRANS64 P0, [R88+URZ+0xf0], R3 ;  /* 0x0000f003580085a7 */ /* 0x000e6400080010ff */
[----:B-1----:R-:W-:Y:S05]  /*a0d0*/  @!P0 BRA `(.L_x_113) ;  /* 0xfffffffc00f08947 */ /* 0x002fea000383ffff */
[----:B------:R-:W-:Y:S05]  /*a0e0*/  BRA `(.L_x_112) ;  /* 0xffffffcc00287947 */ /* 0x000fea000383ffff */
.L_x_122:
[----:B-1----:R1:W3:Y:S02]  /*a0f0*/  SYNCS.PHASECHK.TRANS64.TRYWAIT P0, [R3+URZ+0x90], R0 ;  /* 0x00009000030075a7 */ /* 0x0022e400080011ff */
[----:B---3--:R-:W-:Y:S05]  /*a100*/  @!P0 NANOSLEEP.SYNCS 0x989680 ;  /* 0x009896800000895d */ /* 0x008fea0003900000 */
[----:B------:R-:W3:Y:S02]  /*a110*/  @!P0 SYNCS.PHASECHK.TRANS64 P0, [R3+URZ+0x90], R0 ;  /* 0x00009000030085a7 */ /* 0x000ee400080010ff */
[----:B---3--:R-:W-:Y:S05]  /*a120*/  @!P0 BRA `(.L_x_122) ;  /* 0xfffffffc00f08947 */ /* 0x008fea000383ffff */
[----:B------:R-:W-:Y:S05]  /*a130*/  BRA `(.L_x_121) ;  /* 0xffffffd4004c7947 */ /* 0x000fea000383ffff */
.L_x_130:
[----:B-1----:R1:W4:Y:S02]  /*a140*/  SYNCS.PHASECHK.TRANS64.TRYWAIT P0, [R40+URZ+0x90], R5 ;  /* 0x00009005280075a7 */ /* 0x00232400080011ff */
[----:B----4-:R-:W-:Y:S05]  /*a150*/  @!P0 NANOSLEEP.SYNCS 0x989680 ;  /* 0x009896800000895d */ /* 0x010fea0003900000 */
[----:B------:R-:W4:Y:S02]  /*a160*/  @!P0 SYNCS.PHASECHK.TRANS64 P0, [R40+URZ+0x90], R5 ;  /* 0x00009005280085a7 */ /* 0x000f2400080010ff */
[----:B----4-:R-:W-:Y:S05]  /*a170*/  @!P0 BRA `(.L_x_130) ;  /* 0xfffffffc00f08947 */ /* 0x010fea000383ffff */
[----:B------:R-:W-:Y:S05]  /*a180*/  BRA `(.L_x_129) ;  /* 0xffffffdc00947947 */ /* 0x000fea000383ffff */
.L_x_138:
[----:B-1----:R1:W4:Y:S02]  /*a190*/  SYNCS.PHASECHK.TRANS64.TRYWAIT P0, [R3+URZ+0x90], R6 ;  /* 0x00009006030075a7 */ /* 0x00232400080011ff */
[----:B----4-:R-:W-:Y:S05]  /*a1a0*/  @!P0 NANOSLEEP.SYNCS 0x989680 ;  /* 0x009896800000895d */ /* 0x010fea0003900000 */
[----:B------:R-:W4:Y:S02]  /*a1b0*/  @!P0 SYNCS.PHASECHK.TRANS64 P0, [R3+URZ+0x90], R6 ;  /* 0x00009006030085a7 */ /* 0x000f2400080010ff */
[----:B----4-:R-:W-:Y:S05]  /*a1c0*/  @!P0 BRA `(.L_x_138) ;  /* 0xfffffffc00f08947 */ /* 0x010fea000383ffff */
[----:B------:R-:W-:Y:S05]  /*a1d0*/  BRA `(.L_x_137) ;  /* 0xffffffe400d87947 */ /* 0x000fea000383ffff */
        .weak           $__internal_0_$__cuda_sm10x_tcgen05_guardrail_trap_col_being_dealloced_not_returned_by_alloc
        .type           $__internal_0_$__cuda_sm10x_tcgen05_guardrail_trap_col_being_dealloced_not_returned_by_alloc,@function
        .size           $__internal_0_$__cuda_sm10x_tcgen05_guardrail_trap_col_being_dealloced_not_returned_by_alloc,($__internal_1_$__cuda_sm10x_tcgen05_guardrail_trap_phase_invalid_during_alloc - $__internal_0_$__cuda_sm10x_tcgen05_guardrail_trap_col_being_dealloced_not_returned_by_alloc)
$__internal_0_$__cuda_sm10x_tcgen05_guardrail_trap_col_being_dealloced_not_returned_by_alloc:
[----:B------:R-:W-:Y:S05]  /*a1e0*/  BPT.TRAP 0x1 ;  /* 0x000000040000795c */ /* 0x000fea0000300000 */
[----:B------:R-:W-:-:S04]  /*a1f0*/  HFMA2 R3, -RZ, RZ, 0, 0 ;  /* 0x00000000ff037431 */ /* 0x000fc800000001ff */
[----:B------:R-:W-:Y:S05]  /*a200*/  RET.REL.NODEC R2 `(_ZN7cutlass13device_kernelINS_4conv6kernel13ConvUniversalINS1_16ConvProblemShapeILNS1_8OperatorE0ELi2EEENS1_10collective14CollectiveConvINS1_47MainloopSm100TmaUmmaWarpSpecializedImplicitGemmILS5_0ELi9ELi2ELi1ELi2EN4cute5tupleIJNSA_1CILi2EEENSC_ILi1EEESE_EEEEENSB_IJNSC_ILi256EEENSC_ILi64EEENSB_IJNSC_ILi32EEEEEEEEENS_10tfloat32_tESM_NSA_8TiledMMAINSA_8MMA_AtomIJNSA_23SM100_MMA_TF32_2x1SM_SSISM_SM_fLi256ELi64ELNSA_4UMMA5MajorE0ELSR_0ELNSQ_7ScaleInE0ELSS_0EEEEEENSA_6LayoutINSB_IJSE_SE_SE_EEENSB_IJNSC_ILi0EEESX_SX_EEEEENSB_IJNSA_10UnderscoreES10_S10_EEEEENS7_6detail27Sm100ImplicitGemmTileTraitsINSA_25SM100_TMA_2SM_LOAD_IM2COLENSA_14ComposedLayoutINSA_7SwizzleILi3ELi4ELi3EEENSA_18smem_ptr_flag_bitsILi32EEENSV_INSB_IJNSC_ILi8EEESJ_EEENSB_IJSJ_SE_EEEEEEEvEENS14_INSA_18SM100_TMA_2SM_LOADES1F_vEEEENS_8epilogue10collective18CollectiveEpilogueINS1K_23Sm100TmaWarpSpecializedILi4ELi2ELi16ELb1ELb0EEEJNSB_IJNSC_ILi128EEESI_SK_EEENSB_IJNSV_IS1P_SE_EENSV_INSC_ILi16EEESE_EEEEESM_NSB_IJNSB_IJlllEEESE_SX_EEESM_S1W_NS1K_6fusion15FusionCallbacksIS1O_NS1X_17LinearCombinationISM_fSM_fLNS_15FloatRoundStyleE2EEES1Q_S1U_JEEENSA_5SM1004TMEM4LOAD26SM100_TMEM_LOAD_32dp32b16xENSA_20SM90_TMA_LOAD_IM2COLENS16_INS17_ILi2ELi4ELi3EEES1A_NSV_INSB_IJS1B_S1S_EEENSB_IJS1S_SE_EEEEEEENSA_39AutoVectorizingCopyWithAssumedAlignmentILi128EEENSA_21SM90_TMA_STORE_IM2COLES2C_S2E_S2E_EEEvvEEEEvNT_6ParamsE) ;  /* 0xffffff5c027c7950 */ /* 0x000fea0003c3ffff */
        .weak           $__internal_1_$__cuda_sm10x_tcgen05_guardrail_trap_phase_invalid_during_alloc
        .type           $__internal_1_$__cuda_sm10x_tcgen05_guardrail_trap_phase_invalid_during_alloc,@function
        .size           $__internal_1_$__cuda_sm10x_tcgen05_guardrail_trap_phase_invalid_during_alloc,($__internal_2_$__cuda_sm10x_tcgen05_guardrail_trap_unallocated_columns_being_dealloced - $__internal_1_$__cuda_sm10x_tcgen05_guardrail_trap_phase_invalid_during_alloc)
$__internal_1_$__cuda_sm10x_tcgen05_guardrail_trap_phase_invalid_during_alloc:
[----:B------:R-:W-:Y:S05]  /*a210*/  BPT.TRAP 0x1 ;  /* 0x000000040000795c */ /* 0x000fea0000300000 */
[----:B------:R-:W-:-:S04]  /*a220*/  MOV R5, 0x0 ;  /* 0x0000000000057802 */ /* 0x000fc80000000f00 */
[----:B------:R-:W-:Y:S05]  /*a230*/  RET.REL.NODEC R4 `(_ZN7cutlass13device_kernelINS_4conv6kernel13ConvUniversalINS1_16ConvProblemShapeILNS1_8OperatorE0ELi2EEENS1_10collective14CollectiveConvINS1_47MainloopSm100TmaUmmaWarpSpecializedImplicitGemmILS5_0ELi9ELi2ELi1ELi2EN4cute5tupleIJNSA_1CILi2EEENSC_ILi1EEESE_EEEEENSB_IJNSC_ILi256EEENSC_ILi64EEENSB_IJNSC_ILi32EEEEEEEEENS_10tfloat32_tESM_NSA_8TiledMMAINSA_8MMA_AtomIJNSA_23SM100_MMA_TF32_2x1SM_SSISM_SM_fLi256ELi64ELNSA_4UMMA5MajorE0ELSR_0ELNSQ_7ScaleInE0ELSS_0EEEEEENSA_6LayoutINSB_IJSE_SE_SE_EEENSB_IJNSC_ILi0EEESX_SX_EEEEENSB_IJNSA_10UnderscoreES10_S10_EEEEENS7_6detail27Sm100ImplicitGemmTileTraitsINSA_25SM100_TMA_2SM_LOAD_IM2COLENSA_14ComposedLayoutINSA_7SwizzleILi3ELi4ELi3EEENSA_18smem_ptr_flag_bitsILi32EEENSV_INSB_IJNSC_ILi8EEESJ_EEENSB_IJSJ_SE_EEEEEEEvEENS14_INSA_18SM100_TMA_2SM_LOADES1F_vEEEENS_8epilogue10collective18CollectiveEpilogueINS1K_23Sm100TmaWarpSpecializedILi4ELi2ELi16ELb1ELb0EEEJNSB_IJNSC_ILi128EEESI_SK_EEENSB_IJNSV_IS1P_SE_EENSV_INSC_ILi16EEESE_EEEEESM_NSB_IJNSB_IJlllEEESE_SX_EEESM_S1W_NS1K_6fusion15FusionCallbacksIS1O_NS1X_17LinearCombinationISM_fSM_fLNS_15FloatRoundStyleE2EEES1Q_S1U_JEEENSA_5SM1004TMEM4LOAD26SM100_TMEM_LOAD_32dp32b16xENSA_20SM90_TMA_LOAD_IM2COLENS16_INS17_ILi2ELi4ELi3EEES1A_NSV_INSB_IJS1B_S1S_EEENSB_IJS1S_SE_EEEEEEENSA_39AutoVectorizingCopyWithAssumedAlignmentILi128EEENSA_21SM90_TMA_STORE_IM2COLES2C_S2E_S2E_EEEvvEEEEvNT_6ParamsE) ;  /* 0xffffff5c04707950 */ /* 0x000fea0003c3ffff */
        .weak           $__internal_2_$__cuda_sm10x_tcgen05_guardrail_trap_unallocated_columns_being_dealloced
        .type           $__internal_2_$__cuda_sm10x_tcgen05_guardrail_trap_unallocated_columns_being_dealloced,@function
        .size           $__internal_2_$__cuda_sm10x_tcgen05_guardrail_trap_unallocated_columns_being_dealloced,(.L_x_203 - $__internal_2_$__cuda_sm10x_tcgen05_guardrail_trap_unallocated_columns_being_dealloced)
$__internal_2_$__cuda_sm10x_tcgen05_guardrail_trap_unallocated_columns_being_dealloced:
[----:B------:R-:W-:Y:S05]  /*a240*/  BPT.TRAP 0x1 ;  /* 0x000000040000795c */ /* 0x000fea0000300000 */
[----:B------:R-:W-:-:S04]  /*a250*/  HFMA2 R3, -RZ, RZ, 0, 0 ;  /* 0x00000000ff037431 */ /* 0x000fc800000001ff */
[----:B------:R-:W-:Y:S05]  /*a260*/  RET.REL.NODEC R2 `(_ZN7cutlass13device_kernelINS_4conv6kernel13ConvUniversalINS1_16ConvProblemShapeILNS1_8OperatorE0ELi2EEENS1_10collective14CollectiveConvINS1_47MainloopSm100TmaUmmaWarpSpecializedImplicitGemmILS5_0ELi9ELi2ELi1ELi2EN4cute5tupleIJNSA_1CILi2EEENSC_ILi1EEESE_EEEEENSB_IJNSC_ILi256EEENSC_ILi64EEENSB_IJNSC_ILi32EEEEEEEEENS_10tfloat32_tESM_NSA_8TiledMMAINSA_8MMA_AtomIJNSA_23SM100_MMA_TF32_2x1SM_SSISM_SM_fLi256ELi64ELNSA_4UMMA5MajorE0ELSR_0ELNSQ_7ScaleInE0ELSS_0EEEEEENSA_6LayoutINSB_IJSE_SE_SE_EEENSB_IJNSC_ILi0EEESX_SX_EEEEENSB_IJNSA_10UnderscoreES10_S10_EEEEENS7_6detail27Sm100ImplicitGemmTileTraitsINSA_25SM100_TMA_2SM_LOAD_IM2COLENSA_14ComposedLayoutINSA_7SwizzleILi3ELi4ELi3EEENSA_18smem_ptr_flag_bitsILi32EEENSV_INSB_IJNSC_ILi8EEESJ_EEENSB_IJSJ_SE_EEEEEEEvEENS14_INSA_18SM100_TMA_2SM_LOADES1F_vEEEENS_8epilogue10collective18CollectiveEpilogueINS1K_23Sm100TmaWarpSpecializedILi4ELi2ELi16ELb1ELb0EEEJNSB_IJNSC_ILi128EEESI_SK_EEENSB_IJNSV_IS1P_SE_EENSV_INSC_ILi16EEESE_EEEEESM_NSB_IJNSB_IJlllEEESE_SX_EEESM_S1W_NS1K_6fusion15FusionCallbacksIS1O_NS1X_17LinearCombinationISM_fSM_fLNS_15FloatRoundStyleE2EEES1Q_S1U_JEEENSA_5SM1004TMEM4LOAD26SM100_TMEM_LOAD_32dp32b16xENSA_20SM90_TMA_LOAD_IM2COLENS16_INS17_ILi2ELi4ELi3EEES1A_NSV_INSB_IJS1B_S1S_EEENSB_IJS1S_SE_EEEEEEENSA_39AutoVectorizingCopyWithAssumedAlignmentILi128EEENSA_21SM90_TMA_STORE_IM2COLES2C_S2E_S2E_EEEvvEEEEvNT_6ParamsE) ;  /* 0xffffff5c02647950 */ /* 0x000fea0003c3ffff */
.L_x_202:
[----:B------:R-:W-:-:S00]  /*a270*/  BRA `(.L_x_202) ;  /* 0xfffffffc00fc7947 */ /* 0x000fc0000383ffff */
[----:B------:R-:W-:-:S00]  /*a280*/  NOP ;  /* 0x0000000000007918 */ /* 0x000fc00000000000 */
[----:B------:R-:W-:-:S00]  /*a290*/  NOP ;  /* 0x0000000000007918 */ /* 0x000fc00000000000 */
[----:B------:R-:W-:-:S00]  /*a2a0*/  NOP ;  /* 0x0000000000007918 */ /* 0x000fc00000000000 */
[----:B------:R-:W-:-:S00]  /*a2b0*/  NOP ;  /* 0x0000000000007918 */ /* 0x000fc00000000000 */
[----:B------:R-:W-:-:S00]  /*a2c0*/  NOP ;  /* 0x0000000000007918 */ /* 0x000fc00000000000 */
[----:B------:R-:W-:-:S00]  /*a2d0*/  NOP ;  /* 0x0000000000007918 */ /* 0x000fc00000000000 */
[----:B------:R-:W-:-:S00]  /*a2e0*/  NOP ;  /* 0x0000000000007918 */ /* 0x000fc00000000000 */
[----:B------:R-:W-:-:S00]  /*a2f0*/  NOP ;  /* 0x0000000000007918 */ /* 0x000fc00000000000 */
.L_x_203:


//--------------------- .nv.global.init           --------------------------
	.section	.nv.global.init,"aw",@progbits
.nv.global.init:
	.type		$str$29,@object
	.size		$str$29,($str$30 - $str$29)
$str$29:
        /*0000*/ 	.byte	0x28, 0x61, 0x64, 0x64, 0x72, 0x65, 0x73, 0x73, 0x20, 0x26, 0x20, 0x6d, 0x61, 0x73, 0x6b, 0x29
        /*0010*/ 	.byte	0x20, 0x3d, 0x3d, 0x20, 0x30, 0x00
	.type		$str$30,@object
	.size		$str$30,($str$28 - $str$30)
$str$30:
        /*0016*/ 	.byte	0x2f, 0x74, 0x6d, 0x70, 0x2f, 0x63, 0x75, 0x74, 0x6c, 0x61, 0x73, 0x73, 0x5f, 0x73, 0x77, 0x65
        /*0026*/ 	.byte	0x65, 0x70, 0x5f, 0x73, 0x72, 0x63, 0x2f, 0x69, 0x6e, 0x63, 0x6c, 0x75, 0x64, 0x65, 0x2f, 0x63
        /*0036*/ 	.byte	0x75, 0x74, 0x65, 0x2f, 0x70, 0x6f, 0x69, 0x6e, 0x74, 0x65, 0x72, 0x5f, 0x66, 0x6c, 0x61, 0x67
        /*0046*/ 	.byte	0x67, 0x65, 0x64, 0x2e, 0x68, 0x70, 0x70, 0x00
	.type		$str$28,@object
	.size		$str$28,($str$27 - $str$28)
$str$28:
        /*004e*/ 	.byte	0x2f, 0x74, 0x6d, 0x70, 0x2f, 0x63, 0x75, 0x74, 0x6c, 0x61, 0x73, 0x73, 0x5f, 0x73, 0x77, 0x65
        /*005e*/ 	.byte	0x65, 0x70, 0x5f, 0x73, 0x72, 0x63, 0x2f, 0x69, 0x6e, 0x63, 0x6c, 0x75, 0x64, 0x65, 0x2f, 0x63
        /*006e*/ 	.byte	0x75, 0x74, 0x65, 0x2f, 0x61, 0x74, 0x6f, 0x6d, 0x2f, 0x63, 0x6f, 0x70, 0x79, 0x5f, 0x74, 0x72
        /*007e*/ 	.byte	0x61, 0x69, 0x74, 0x73, 0x5f, 0x73, 0x6d, 0x31, 0x30, 0x30, 0x2e, 0x68, 0x70, 0x70, 0x00
	.type		$str$27,@object
	.size		$str$27,(__unnamed_1 - $str$27)
$str$27:
        /*008d*/ 	.byte	0x28, 0x28, 0x75, 0x69, 0x6e, 0x74, 0x33, 0x32, 0x5f, 0x74, 0x28, 0x74, 0x68, 0x72, 0x65, 0x61
        /*009d*/ 	.byte	0x64, 0x49, 0x64, 0x78, 0x2e, 0x78, 0x29, 0x20, 0x2f, 0x20, 0x33, 0x32, 0x29, 0x20, 0x25, 0x20
        /*00ad*/ 	.byte	0x34, 0x29, 0x20, 0x3d, 0x3d, 0x20, 0x28, 0x28, 0x28, 0x74, 0x6d, 0x65, 0x6d, 0x5f, 0x61, 0x64
        /*00bd*/ 	.byte	0x64, 0x72, 0x20, 0x3e, 0x3e, 0x20, 0x31, 0x36, 0x29, 0x20, 0x2f, 0x20, 0x33, 0x32, 0x29, 0x20
        /*00cd*/ 	.byte	0x25, 0x20, 0x34, 0x29, 0x00
	.type		__unnamed_1,@object
	.size		__unnamed_1,(__unnamed_2 - __unnamed_1)
__unnamed_1:
        /*00d2*/ 	.byte	0x61, 0x75, 0x74, 0x6f, 0x20, 0x63, 0x75, 0x74, 0x65, 0x3a, 0x3a, 0x61, 0x73, 0x5f, 0x70, 0x6f
        /* <DEDUP_REMOVED lines=24> */
        /*0262*/ 	.byte	0x32, 0x30, 0x34, 0x38, 0x3e, 0x3e, 0x3e, 0x3e, 0x5d, 0x00
	.type		__unnamed_2,@object
	.size		__unnamed_2,(.L_2 - __unnamed_2)
__unnamed_2:
        /* <DEDUP_REMOVED lines=42> */
        /*050c*/ 	.byte	0x3e, 0x5d, 0x00
.L_2:


//--------------------- .nv.shared._ZN7cutlass13device_kernelINS_4conv6kernel13ConvUniversalINS1_16ConvProblemShapeILNS1_8OperatorE0ELi2EEENS1_10collective14CollectiveConvINS1_47MainloopSm100TmaUmmaWarpSpecializedImplicitGemmILS5_0ELi9ELi2ELi1ELi2EN4cute5tupleIJNSA_1CILi2EEENSC_ILi1EEESE_EEEEENSB_IJNSC_ILi256EEENSC_ILi64EEENSB_IJNSC_ILi32EEEEEEEEENS_10tfloat32_tESM_NSA_8TiledMMAINSA_8MMA_AtomIJNSA_23SM100_MMA_TF32_2x1SM_SSISM_SM_fLi256ELi64ELNSA_4UMMA5MajorE0ELSR_0ELNSQ_7ScaleInE0ELSS_0EEEEEENSA_6LayoutINSB_IJSE_SE_SE_EEENSB_IJNSC_ILi0EEESX_SX_EEEEENSB_IJNSA_10UnderscoreES10_S10_EEEEENS7_6detail27Sm100ImplicitGemmTileTraitsINSA_25SM100_TMA_2SM_LOAD_IM2COLENSA_14ComposedLayoutINSA_7SwizzleILi3ELi4ELi3EEENSA_18smem_ptr_flag_bitsILi32EEENSV_INSB_IJNSC_ILi8EEESJ_EEENSB_IJSJ_SE_EEEEEEEvEENS14_INSA_18SM100_TMA_2SM_LOADES1F_vEEEENS_8epilogue10collective18CollectiveEpilogueINS1K_23Sm100TmaWarpSpecializedILi4ELi2ELi16ELb1ELb0EEEJNSB_IJNSC_ILi128EEESI_SK_EEENSB_IJNSV_IS1P_SE_EENSV_INSC_ILi16EEESE_EEEEESM_NSB_IJNSB_IJlllEEESE_SX_EEESM_S1W_NS1K_6fusion15FusionCallbacksIS1O_NS1X_17LinearCombinationISM_fSM_fLNS_15FloatRoundStyleE2EEES1Q_S1U_JEEENSA_5SM1004TMEM4LOAD26SM100_TMEM_LOAD_32dp32b16xENSA_20SM90_TMA_LOAD_IM2COLENS16_INS17_ILi2ELi4ELi3EEES1A_NSV_INSB_IJS1B_S1S_EEENSB_IJS1S_SE_EEEEEEENSA_39AutoVectorizingCopyWithAssumedAlignmentILi128EEENSA_21SM90_TMA_STORE_IM2COLES2C_S2E_S2E_EEEvvEEEEvNT_6ParamsE --------------------------
	.section	.nv.shared._ZN7cutlass13device_kernelINS_4conv6kernel13ConvUniversalINS1_16ConvProblemShapeILNS1_8OperatorE0ELi2EEENS1_10collective14CollectiveConvINS1_47MainloopSm100TmaUmmaWarpSpecializedImplicitGemmILS5_0ELi9ELi2ELi1ELi2EN4cute5tupleIJNSA_1CILi2EEENSC_ILi1EEESE_EEEEENSB_IJNSC_ILi256EEENSC_ILi64EEENSB_IJNSC_ILi32EEEEEEEEENS_10tfloat32_tESM_NSA_8TiledMMAINSA_8MMA_AtomIJNSA_23SM100_MMA_TF32_2x1SM_SSISM_SM_fLi256ELi64ELNSA_4UMMA5MajorE0ELSR_0ELNSQ_7ScaleInE0ELSS_0EEEEEENSA_6LayoutINSB_IJSE_SE_SE_EEENSB_IJNSC_ILi0EEESX_SX_EEEEENSB_IJNSA_10UnderscoreES10_S10_EEEEENS7_6detail27Sm100ImplicitGemmTileTraitsINSA_25SM100_TMA_2SM_LOAD_IM2COLENSA_14ComposedLayoutINSA_7SwizzleILi3ELi4ELi3EEENSA_18smem_ptr_flag_bitsILi32EEENSV_INSB_IJNSC_ILi8EEESJ_EEENSB_IJSJ_SE_EEEEEEEvEENS14_INSA_18SM100_TMA_2SM_LOADES1F_vEEEENS_8epilogue10collective18CollectiveEpilogueINS1K_23Sm100TmaWarpSpecializedILi4ELi2ELi16ELb1ELb0EEEJNSB_IJNSC_ILi128EEESI_SK_EEENSB_IJNSV_IS1P_SE_EENSV_INSC_ILi16EEESE_EEEEESM_NSB_IJNSB_IJlllEEESE_SX_EEESM_S1W_NS1K_6fusion15FusionCallbacksIS1O_NS1X_17LinearCombinationISM_fSM_fLNS_15FloatRoundStyleE2EEES1Q_S1U_JEEENSA_5SM1004TMEM4LOAD26SM100_TMEM_LOAD_32dp32b16xENSA_20SM90_TMA_LOAD_IM2COLENS16_INS17_ILi2ELi4ELi3EEES1A_NSV_INSB_IJS1B_S1S_EEENSB_IJS1S_SE_EEEEEEENSA_39AutoVectorizingCopyWithAssumedAlignmentILi128EEENSA_21SM90_TMA_STORE_IM2COLES2C_S2E_S2E_EEEvvEEEEvNT_6ParamsE,"aw",@nobits
	.sectionflags	@""
	.align	16
	.zero		1024


//--------------------- .nv.shared.reserved.0     --------------------------
	.section	.nv.shared.reserved.0,"aw",@nobits
	.weak		__nv_reservedSMEM_offset_0_alias
	.size		__nv_reservedSMEM_offset_0_alias, 0, 64
	.other		__nv_reservedSMEM_offset_0_alias,@"STO_CUDA_RESERVED_SHARED STV_DEFAULT"
__nv_reservedSMEM_offset_0_alias:
	.zero		0
.nv.shared.reserved.0:
	.zero		64
	.weak		__nv_reservedSMEM_tcgen05_partition
	.type		__nv_reservedSMEM_tcgen05_partition,@object
	.size		__nv_reservedSMEM_tcgen05_partition,(.L_0 - __nv_reservedSMEM_tcgen05_partition)
__nv_reservedSMEM_tcgen05_partition:
	.zero		32
.L_0:


//--------------------- .nv.global                --------------------------
	.section	.nv.global,"aw",@nobits
.nv.global:
	.type		_ZN39_INTERNAL_a7ac0234_4_k_cu_c422a230_26134cute1_E,@object
	.size		_ZN39_INTERNAL_a7ac0234_4_k_cu_c422a230_26134cute1_E,(_ZN39_INTERNAL_a7ac0234_4_k_cu_c422a230_26134cuda3std3__45__cpo6cbeginE - _ZN39_INTERNAL_a7ac0234_4_k_cu_c422a230_26134cute1_E)
_ZN39_INTERNAL_a7ac0234_4_k_cu_c422a230_26134cute1_E:
	.zero		1
	.type		_ZN39_INTERNAL_a7ac0234_4_k_cu_c422a230_26134cuda3std3__45__cpo6cbeginE,@object
	.size		_ZN39_INTERNAL_a7ac0234_4_k_cu_c422a230_26134cuda3std3__45__cpo6cbeginE,(_ZN39_INTERNAL_a7ac0234_4_k_cu_c422a230_26134cuda3std3__48in_placeE - _ZN39_INTERNAL_a7ac0234_4_k_cu_c422a230_26134cuda3std3__45__cpo6cbeginE)
_ZN39_INTERNAL_a7ac0234_4_k_cu_c422a230_26134cuda3std3__45__cpo6cbeginE:
	.zero		1
	.type		_ZN39_INTERNAL_a7ac0234_4_k_cu_c422a230_26134cuda3std3__48in_placeE,@object
	.size		_ZN39_INTERNAL_a7ac0234_4_k_cu_c422a230_26134cuda3std3__48in_placeE,(_ZN39_INTERNAL_a7ac0234_4_k_cu_c422a230_26134cuda3std6ranges3__45__cpo9iter_moveE - _ZN39_INTERNAL_a7ac0234_4_k_cu_c422a230_26134cuda3std3__48in_placeE)
_ZN39_INTERNAL_a7ac0234_4_k_cu_c422a230_26134cuda3std3__48in_placeE:
	.zero		1
	.type		_ZN39_INTERNAL_a7ac0234_4_k_cu_c422a230_26134cuda3std6ranges3__45__cpo9iter_moveE,@object
	.size		_ZN39_INTERNAL_a7ac0234_4_k_cu_c422a230_26134cuda3std6ranges3__45__cpo9iter_moveE,(_ZN39_INTERNAL_a7ac0234_4_k_cu_c422a230_26134cuda3std3__45__cpo5beginE - _ZN39_INTERNAL_a7ac0234_4_k_cu_c422a230_26134cuda3std6ranges3__45__cpo9iter_moveE)
_ZN39_INTERNAL_a7ac0234_4_k_cu_c422a230_26134cuda3std6ranges3__45__cpo9iter_moveE:
	.zero		1
	.type		_ZN39_INTERNAL_a7ac0234_4_k_cu_c422a230_26134cuda3std3__45__cpo5beginE,@object
	.size		_ZN39_INTERNAL_a7ac0234_4_k_cu_c422a230_26134cuda3std3__45__cpo5beginE,(_ZN39_INTERNAL_a7ac0234_4_k_cu_c422a230_26134cuda3std3__441_GLOBAL__N__a7ac0234_4_k_cu_c422a230_26136ignoreE - _ZN39_INTERNAL_a7ac0234_4_k_cu_c422a230_26134cuda3std3__45__cpo5beginE)
_ZN39_INTERNAL_a7ac0234_4_k_cu_c422a230_26134cuda3std3__45__cpo5beginE:
	.zero		1
	.type		_ZN39_INTERNAL_a7ac0234_4_k_cu_c422a230_26134cuda3std3__441_GLOBAL__N__a7ac0234_4_k_cu_c422a230_26136ignoreE,@object
	.size		_ZN39_INTERNAL_a7ac0234_4_k_cu_c422a230_26134cuda3std3__441_GLOBAL__N__a7ac0234_4_k_cu_c422a230_26136ignoreE,(_ZN39_INTERNAL_a7ac0234_4_k_cu_c422a230_26134cute7productE - _ZN39_INTERNAL_a7ac0234_4_k_cu_c422a230_26134cuda3std3__441_GLOBAL__N__a7ac0234_4_k_cu_c422a230_26136ignoreE)
_ZN39_INTERNAL_a7ac0234_4_k_cu_c422a230_26134cuda3std3__441_GLOBAL__N__a7ac0234_4_k_cu_c422a230_26136ignoreE:
	.zero		1
	.type		_ZN39_INTERNAL_a7ac0234_4_k_cu_c422a230_26134cute7productE,@object
	.size		_ZN39_INTERNAL_a7ac0234_4_k_cu_c422a230_26134cute7productE,(_ZN39_INTERNAL_a7ac0234_4_k_cu_c422a230_26134cuda3std3__45__cpo3endE - _ZN39_INTERNAL_a7ac0234_4_k_cu_c422a230_26134cute7productE)
_ZN39_INTERNAL_a7ac0234_4_k_cu_c422a230_26134cute7productE:
	.zero		1
	.type		_ZN39_INTERNAL_a7ac0234_4_k_cu_c422a230_26134cuda3std3__45__cpo3endE,@object
	.size		_ZN39_INTERNAL_a7ac0234_4_k_cu_c422a230_26134cuda3std3__45__cpo3endE,(_ZN39_INTERNAL_a7ac0234_4_k_cu_c422a230_26134cuda3std3__419piecewise_constructE - _ZN39_INTERNAL_a7ac0234_4_k_cu_c422a230_26134cuda3std3__45__cpo3endE)
_ZN39_INTERNAL_a7ac0234_4_k_cu_c422a230_26134cuda3std3__45__cpo3endE:
	.zero		1
	.type		_ZN39_INTERNAL_a7ac0234_4_k_cu_c422a230_26134cuda3std3__419piecewise_constructE,@object
	.size		_ZN39_INTERNAL_a7ac0234_4_k_cu_c422a230_26134cuda3std3__419piecewise_constructE,(_ZN39_INTERNAL_a7ac0234_4_k_cu_c422a230_26134cuda3std3__45__cpo4cendE - _ZN39_INTERNAL_a7ac0234_4_k_cu_c422a230_26134cuda3std3__419piecewise_constructE)
_ZN39_INTERNAL_a7ac0234_4_k_cu_c422a230_26134cuda3std3__419piecewise_constructE:
	.zero		1
	.type		_ZN39_INTERNAL_a7ac0234_4_k_cu_c422a230_26134cuda3std3__45__cpo4cendE,@object
	.size		_ZN39_INTERNAL_a7ac0234_4_k_cu_c422a230_26134cuda3std3__45__cpo4cendE,(_ZN39_INTERNAL_a7ac0234_4_k_cu_c422a230_26134cuda3std6ranges3__45__cpo4swapE - _ZN39_INTERNAL_a7ac0234_4_k_cu_c422a230_26134cuda3std3__45__cpo4cendE)
_ZN39_INTERNAL_a7ac0234_4_k_cu_c422a230_26134cuda3std3__45__cpo4cendE:
	.zero		1
	.type		_ZN39_INTERNAL_a7ac0234_4_k_cu_c422a230_26134cuda3std6ranges3__45__cpo4swapE,@object
	.size		_ZN39_INTERNAL_a7ac0234_4_k_cu_c422a230_26134cuda3std6ranges3__45__cpo4swapE,(.L_10 - _ZN39_INTERNAL_a7ac0234_4_k_cu_c422a230_26134cuda3std6ranges3__45__cpo4swapE)
_ZN39_INTERNAL_a7ac0234_4_k_cu_c422a230_26134cuda3std6ranges3__45__cpo4swapE:
	.zero		1
.L_10:


//--------------------- .nv.constant0._ZN7cutlass13device_kernelINS_4conv6kernel13ConvUniversalINS1_16ConvProblemShapeILNS1_8OperatorE0ELi2EEENS1_10collective14CollectiveConvINS1_47MainloopSm100TmaUmmaWarpSpecializedImplicitGemmILS5_0ELi9ELi2ELi1ELi2EN4cute5tupleIJNSA_1CILi2EEENSC_ILi1EEESE_EEEEENSB_IJNSC_ILi256EEENSC_ILi64EEENSB_IJNSC_ILi32EEEEEEEEENS_10tfloat32_tESM_NSA_8TiledMMAINSA_8MMA_AtomIJNSA_23SM100_MMA_TF32_2x1SM_SSISM_SM_fLi256ELi64ELNSA_4UMMA5MajorE0ELSR_0ELNSQ_7ScaleInE0ELSS_0EEEEEENSA_6LayoutINSB_IJSE_SE_SE_EEENSB_IJNSC_ILi0EEESX_SX_EEEEENSB_IJNSA_10UnderscoreES10_S10_EEEEENS7_6detail27Sm100ImplicitGemmTileTraitsINSA_25SM100_TMA_2SM_LOAD_IM2COLENSA_14ComposedLayoutINSA_7SwizzleILi3ELi4ELi3EEENSA_18smem_ptr_flag_bitsILi32EEENSV_INSB_IJNSC_ILi8EEESJ_EEENSB_IJSJ_SE_EEEEEEEvEENS14_INSA_18SM100_TMA_2SM_LOADES1F_vEEEENS_8epilogue10collective18CollectiveEpilogueINS1K_23Sm100TmaWarpSpecializedILi4ELi2ELi16ELb1ELb0EEEJNSB_IJNSC_ILi128EEESI_SK_EEENSB_IJNSV_IS1P_SE_EENSV_INSC_ILi16EEESE_EEEEESM_NSB_IJNSB_IJlllEEESE_SX_EEESM_S1W_NS1K_6fusion15FusionCallbacksIS1O_NS1X_17LinearCombinationISM_fSM_fLNS_15FloatRoundStyleE2EEES1Q_S1U_JEEENSA_5SM1004TMEM4LOAD26SM100_TMEM_LOAD_32dp32b16xENSA_20SM90_TMA_LOAD_IM2COLENS16_INS17_ILi2ELi4ELi3EEES1A_NSV_INSB_IJS1B_S1S_EEENSB_IJS1S_SE_EEEEEEENSA_39AutoVectorizingCopyWithAssumedAlignmentILi128EEENSA_21SM90_TMA_STORE_IM2COLES2C_S2E_S2E_EEEvvEEEEvNT_6ParamsE --------------------------
	.section	.nv.constant0._ZN7cutlass13device_kernelINS_4conv6kernel13ConvUniversalINS1_16ConvProblemShapeILNS1_8OperatorE0ELi2EEENS1_10collective14CollectiveConvINS1_47MainloopSm100TmaUmmaWarpSpecializedImplicitGemmILS5_0ELi9ELi2ELi1ELi2EN4cute5tupleIJNSA_1CILi2EEENSC_ILi1EEESE_EEEEENSB_IJNSC_ILi256EEENSC_ILi64EEENSB_IJNSC_ILi32EEEEEEEEENS_10tfloat32_tESM_NSA_8TiledMMAINSA_8MMA_AtomIJNSA_23SM100_MMA_TF32_2x1SM_SSISM_SM_fLi256ELi64ELNSA_4UMMA5MajorE0ELSR_0ELNSQ_7ScaleInE0ELSS_0EEEEEENSA_6LayoutINSB_IJSE_SE_SE_EEENSB_IJNSC_ILi0EEESX_SX_EEEEENSB_IJNSA_10UnderscoreES10_S10_EEEEENS7_6detail27Sm100ImplicitGemmTileTraitsINSA_25SM100_TMA_2SM_LOAD_IM2COLENSA_14ComposedLayoutINSA_7SwizzleILi3ELi4ELi3EEENSA_18smem_ptr_flag_bitsILi32EEENSV_INSB_IJNSC_ILi8EEESJ_EEENSB_IJSJ_SE_EEEEEEEvEENS14_INSA_18SM100_TMA_2SM_LOADES1F_vEEEENS_8epilogue10collective18CollectiveEpilogueINS1K_23Sm100TmaWarpSpecializedILi4ELi2ELi16ELb1ELb0EEEJNSB_IJNSC_ILi128EEESI_SK_EEENSB_IJNSV_IS1P_SE_EENSV_INSC_ILi16EEESE_EEEEESM_NSB_IJNSB_IJlllEEESE_SX_EEESM_S1W_NS1K_6fusion15FusionCallbacksIS1O_NS1X_17LinearCombinationISM_fSM_fLNS_15FloatRoundStyleE2EEES1Q_S1U_JEEENSA_5SM1004TMEM4LOAD26SM100_TMEM_LOAD_32dp32b16xENSA_20SM90_TMA_LOAD_IM2COLENS16_INS17_ILi2ELi4ELi3EEES1A_NSV_INSB_IJS1B_S1S_EEENSB_IJS1S_SE_EEEEEEENSA_39AutoVectorizingCopyWithAssumedAlignmentILi128EEENSA_21SM90_TMA_STORE_IM2COLES2C_S2E_S2E_EEEvvEEEEvNT_6ParamsE,"a",@progbits
	.sectionflags	@""
	.align	4
.nv.constant0._ZN7cutlass13device_kernelINS_4conv6kernel13ConvUniversalINS1_16ConvProblemShapeILNS1_8OperatorE0ELi2EEENS1_10collective14CollectiveConvINS1_47MainloopSm100TmaUmmaWarpSpecializedImplicitGemmILS5_0ELi9ELi2ELi1ELi2EN4cute5tupleIJNSA_1CILi2EEENSC_ILi1EEESE_EEEEENSB_IJNSC_ILi256EEENSC_ILi64EEENSB_IJNSC_ILi32EEEEEEEEENS_10tfloat32_tESM_NSA_8TiledMMAINSA_8MMA_AtomIJNSA_23SM100_MMA_TF32_2x1SM_SSISM_SM_fLi256ELi64ELNSA_4UMMA5MajorE0ELSR_0ELNSQ_7ScaleInE0ELSS_0EEEEEENSA_6LayoutINSB_IJSE_SE_SE_EEENSB_IJNSC_ILi0EEESX_SX_EEEEENSB_IJNSA_10UnderscoreES10_S10_EEEEENS7_6detail27Sm100ImplicitGemmTileTraitsINSA_25SM100_TMA_2SM_LOAD_IM2COLENSA_14ComposedLayoutINSA_7SwizzleILi3ELi4ELi3EEENSA_18smem_ptr_flag_bitsILi32EEENSV_INSB_IJNSC_ILi8EEESJ_EEENSB_IJSJ_SE_EEEEEEEvEENS14_INSA_18SM100_TMA_2SM_LOADES1F_vEEEENS_8epilogue10collective18CollectiveEpilogueINS1K_23Sm100TmaWarpSpecializedILi4ELi2ELi16ELb1ELb0EEEJNSB_IJNSC_ILi128EEESI_SK_EEENSB_IJNSV_IS1P_SE_EENSV_INSC_ILi16EEESE_EEEEESM_NSB_IJNSB_IJlllEEESE_SX_EEESM_S1W_NS1K_6fusion15FusionCallbacksIS1O_NS1X_17LinearCombinationISM_fSM_fLNS_15FloatRoundStyleE2EEES1Q_S1U_JEEENSA_5SM1004TMEM4LOAD26SM100_TMEM_LOAD_32dp32b16xENSA_20SM90_TMA_LOAD_IM2COLENS16_INS17_ILi2ELi4ELi3EEES1A_NSV_INSB_IJS1B_S1S_EEENSB_IJS1S_SE_EEEEEEENSA_39AutoVectorizingCopyWithAssumedAlignmentILi128EEENSA_21SM90_TMA_STORE_IM2COLES2C_S2E_S2E_EEEvvEEEEvNT_6ParamsE:
	.zero		2944


//--------------------- SYMBOLS --------------------------

	.type		.nv.reservedSmem.offset0,@object
	.size		.nv.reservedSmem.offset0,0x4
	.type		.nv.reservedSmem.cap,@object
	.size		.nv.reservedSmem.cap,0x4
	.type		__assertfail,@function
